// auto-generated by cutlass_sweep.gemm — config: {"arch": "sm_90", "cluster_m": 1, "cluster_n": 1, "dtype": "fp16", "dtype_b": "fp16", "layout": "nt", "stages": 6, "tile_k": 64, "tile_m": 128, "tile_n": 128}
#include "cutlass/cutlass.h"
#include "cutlass/gemm/collective/collective_builder.hpp"
#include "cutlass/gemm/device/gemm_universal_adapter.h"
#include "cutlass/gemm/kernel/gemm_universal.hpp"
#include "cutlass/epilogue/collective/collective_builder.hpp"

using ElemA = cutlass::half_t;
using ElemB = cutlass::half_t;
using ElemCD = cutlass::half_t;
using Acc  = float;
using TileShape    = cute::Shape<cute::_128, cute::_128, cute::_64>;
using ClusterShape = cute::Shape<cute::_1, cute::_1, cute::_1>;

using CollectiveEpilogue = typename cutlass::epilogue::collective::CollectiveBuilder<
    cutlass::arch::Sm90, cutlass::arch::OpClassTensorOp,
    TileShape, ClusterShape,
    cutlass::epilogue::collective::EpilogueTileAuto,
    Acc, Acc,
    ElemCD, cutlass::layout::RowMajor, 128 / cutlass::sizeof_bits<ElemCD>::value,
    ElemCD, cutlass::layout::RowMajor, 128 / cutlass::sizeof_bits<ElemCD>::value,
    cutlass::epilogue::collective::EpilogueScheduleAuto
  >::CollectiveOp;

using CollectiveMainloop = typename cutlass::gemm::collective::CollectiveBuilder<
    cutlass::arch::Sm90, cutlass::arch::OpClassTensorOp,
    ElemA, cutlass::layout::RowMajor, 128 / cutlass::sizeof_bits<ElemA>::value,
    ElemB, cutlass::layout::ColumnMajor, 128 / cutlass::sizeof_bits<ElemB>::value,
    Acc,
    TileShape, ClusterShape,
    cutlass::gemm::collective::StageCount<6>,
    cutlass::gemm::collective::KernelScheduleAuto
  >::CollectiveOp;

using GemmKernel = cutlass::gemm::kernel::GemmUniversal<
    cute::Shape<int,int,int,int>,
    CollectiveMainloop,
    CollectiveEpilogue
>;
using Gemm = cutlass::gemm::device::GemmUniversalAdapter<GemmKernel>;

// Force the device kernel symbol into the cubin without needing a host main.
auto* _anchor = &cutlass::device_kernel<GemmKernel>;


// ===== COMPILED SASS (sm_90a) =====

	.target	sm_90a

	.elftype	@"ET_EXEC"


//--------------------- .note.nv.tkinfo           --------------------------
	.section	.note.nv.tkinfo,"",@"SHT_NOTE"
	.sectionflags	@"SHF_NOTE_NV_TKINFO"
	.tkinfo
        /*0018*/ 	.word	0x00000002
        /*0030*/ 	.string	""
        /*0030*/ 	.string	"ptxas"
        /*0030*/ 	.string	"Cuda compilation tools, release 13.0, V13.0.88"
        /*0030*/ 	.string	"Build cuda_13.0.r13.0/compiler.36424714_0"
        /*0030*/ 	.string	"-arch sm_90a -m 64 "



//--------------------- .note.nv.cuinfo           --------------------------
	.section	.note.nv.cuinfo,"",@"SHT_NOTE"
	.sectionflags	@"SHF_NOTE_NV_CUINFO"
        /*0018*/ 	.short	0x0002
        /*001a*/ 	.short	0x005a
        /*001c*/ 	.short	0x0082
	.zero		2


//--------------------- .nv.info                  --------------------------
	.section	.nv.info,"",@"SHT_CUDA_INFO"
	.align	4


	//----- nvinfo : EIATTR_REGCOUNT
	.align		4
        /*0000*/ 	.byte	0x04, 0x2f
        /*0002*/ 	.short	(.L_15 - .L_14)
	.align		4
.L_14:
        /*0004*/ 	.word	index@(_ZN7cutlass13device_kernelINS_4gemm6kernel13GemmUniversalIN4cute5tupleIJiiiiEEENS1_10collective13CollectiveMmaINS1_34MainloopSm90TmaGmmaWarpSpecializedILi6ENS5_IJNS4_1CILi1EEESB_SB_EEENS1_35KernelTmaWarpSpecializedCooperativeEEENS5_IJNSA_ILi128EEESF_NSA_ILi64EEEEEENS_6half_tENS5_IJlSB_lEEESI_SJ_NS4_8TiledMMAINS4_8MMA_AtomIJNS4_4SM904GMMA26MMA_64x128x16_F32F16F16_SSILNSN_5MajorE0ELSP_0ELNSN_7ScaleInE1ELSQ_1EEEEEENS4_6LayoutINS5_IJNSA_ILi2EEESB_SB_EEENS5_IJSB_NSA_ILi0EEESW_EEEEENS5_IJNS4_10UnderscoreESZ_SZ_EEEEENS4_13SM90_TMA_LOADENS4_14ComposedLayoutINS4_7SwizzleILi3ELi4ELi3EEENS4_18smem_ptr_flag_bitsILi16EEENST_INS5_IJNSA_ILi8EEESG_EEENS5_IJSG_SB_EEEEEEEvNS4_8identityES12_S1C_vS1D_EENS_8epilogue10collective6detail29Sm90TmaWarpSpecializedAdapterINS1G_15DefaultEpilogueISI_SJ_SJ_NS1F_6thread17LinearCombinationISI_Li1EffLNS1K_9ScaleType4KindE0ELNS_15FloatRoundStyleE2ESI_EENS1_15EpilogueDefaultEEEEEvvEEEEvNT_6ParamsE)
        /*0008*/ 	.word	0x000000a8


	//----- nvinfo : EIATTR_FRAME_SIZE
	.align		4
.L_15:
        /*000c*/ 	.byte	0x04, 0x11
        /*000e*/ 	.short	(.L_17 - .L_16)
	.align		4
.L_16:
        /*0010*/ 	.word	index@(_ZN7cutlass13device_kernelINS_4gemm6kernel13GemmUniversalIN4cute5tupleIJiiiiEEENS1_10collective13CollectiveMmaINS1_34MainloopSm90TmaGmmaWarpSpecializedILi6ENS5_IJNS4_1CILi1EEESB_SB_EEENS1_35KernelTmaWarpSpecializedCooperativeEEENS5_IJNSA_ILi128EEESF_NSA_ILi64EEEEEENS_6half_tENS5_IJlSB_lEEESI_SJ_NS4_8TiledMMAINS4_8MMA_AtomIJNS4_4SM904GMMA26MMA_64x128x16_F32F16F16_SSILNSN_5MajorE0ELSP_0ELNSN_7ScaleInE1ELSQ_1EEEEEENS4_6LayoutINS5_IJNSA_ILi2EEESB_SB_EEENS5_IJSB_NSA_ILi0EEESW_EEEEENS5_IJNS4_10UnderscoreESZ_SZ_EEEEENS4_13SM90_TMA_LOADENS4_14ComposedLayoutINS4_7SwizzleILi3ELi4ELi3EEENS4_18smem_ptr_flag_bitsILi16EEENST_INS5_IJNSA_ILi8EEESG_EEENS5_IJSG_SB_EEEEEEEvNS4_8identityES12_S1C_vS1D_EENS_8epilogue10collective6detail29Sm90TmaWarpSpecializedAdapterINS1G_15DefaultEpilogueISI_SJ_SJ_NS1F_6thread17LinearCombinationISI_Li1EffLNS1K_9ScaleType4KindE0ELNS_15FloatRoundStyleE2ESI_EENS1_15EpilogueDefaultEEEEEvvEEEEvNT_6ParamsE)
        /*0014*/ 	.word	0x00000000


	//----- nvinfo : EIATTR_MIN_STACK_SIZE
	.align		4
.L_17:
        /*0018*/ 	.byte	0x04, 0x12
        /*001a*/ 	.short	(.L_19 - .L_18)
	.align		4
.L_18:
        /*001c*/ 	.word	index@(_ZN7cutlass13device_kernelINS_4gemm6kernel13GemmUniversalIN4cute5tupleIJiiiiEEENS1_10collective13CollectiveMmaINS1_34MainloopSm90TmaGmmaWarpSpecializedILi6ENS5_IJNS4_1CILi1EEESB_SB_EEENS1_35KernelTmaWarpSpecializedCooperativeEEENS5_IJNSA_ILi128EEESF_NSA_ILi64EEEEEENS_6half_tENS5_IJlSB_lEEESI_SJ_NS4_8TiledMMAINS4_8MMA_AtomIJNS4_4SM904GMMA26MMA_64x128x16_F32F16F16_SSILNSN_5MajorE0ELSP_0ELNSN_7ScaleInE1ELSQ_1EEEEEENS4_6LayoutINS5_IJNSA_ILi2EEESB_SB_EEENS5_IJSB_NSA_ILi0EEESW_EEEEENS5_IJNS4_10UnderscoreESZ_SZ_EEEEENS4_13SM90_TMA_LOADENS4_14ComposedLayoutINS4_7SwizzleILi3ELi4ELi3EEENS4_18smem_ptr_flag_bitsILi16EEENST_INS5_IJNSA_ILi8EEESG_EEENS5_IJSG_SB_EEEEEEEvNS4_8identityES12_S1C_vS1D_EENS_8epilogue10collective6detail29Sm90TmaWarpSpecializedAdapterINS1G_15DefaultEpilogueISI_SJ_SJ_NS1F_6thread17LinearCombinationISI_Li1EffLNS1K_9ScaleType4KindE0ELNS_15FloatRoundStyleE2ESI_EENS1_15EpilogueDefaultEEEEEvvEEEEvNT_6ParamsE)
        /*0020*/ 	.word	0x00000000
.L_19:


//--------------------- .nv.compat                --------------------------
	.section	.nv.compat,"",@"SHT_CUDA_COMPAT_INFO"
	.align	4
        /*0000*/ 	.byte	0x02, 0x09, 0x01, 0x00, 0x02, 0x02, 0x04, 0x00, 0x02, 0x05, 0x05, 0x00, 0x03, 0x07, 0x01, 0x01
        /*0010*/ 	.byte	0x02, 0x03, 0x01, 0x00, 0x02, 0x06, 0x01, 0x00, 0x04, 0x0b, 0x08, 0x00, 0x00, 0x00, 0x00, 0x00
        /*0020*/ 	.byte	0x00, 0x00, 0x00, 0x00


//--------------------- .nv.info._ZN7cutlass13device_kernelINS_4gemm6kernel13GemmUniversalIN4cute5tupleIJiiiiEEENS1_10collective13CollectiveMmaINS1_34MainloopSm90TmaGmmaWarpSpecializedILi6ENS5_IJNS4_1CILi1EEESB_SB_EEENS1_35KernelTmaWarpSpecializedCooperativeEEENS5_IJNSA_ILi128EEESF_NSA_ILi64EEEEEENS_6half_tENS5_IJlSB_lEEESI_SJ_NS4_8TiledMMAINS4_8MMA_AtomIJNS4_4SM904GMMA26MMA_64x128x16_F32F16F16_SSILNSN_5MajorE0ELSP_0ELNSN_7ScaleInE1ELSQ_1EEEEEENS4_6LayoutINS5_IJNSA_ILi2EEESB_SB_EEENS5_IJSB_NSA_ILi0EEESW_EEEEENS5_IJNS4_10UnderscoreESZ_SZ_EEEEENS4_13SM90_TMA_LOADENS4_14ComposedLayoutINS4_7SwizzleILi3ELi4ELi3EEENS4_18smem_ptr_flag_bitsILi16EEENST_INS5_IJNSA_ILi8EEESG_EEENS5_IJSG_SB_EEEEEEEvNS4_8identityES12_S1C_vS1D_EENS_8epilogue10collective6detail29Sm90TmaWarpSpecializedAdapterINS1G_15DefaultEpilogueISI_SJ_SJ_NS1F_6thread17LinearCombinationISI_Li1EffLNS1K_9ScaleType4KindE0ELNS_15FloatRoundStyleE2ESI_EENS1_15EpilogueDefaultEEEEEvvEEEEvNT_6ParamsE --------------------------
	.section	.nv.info._ZN7cutlass13device_kernelINS_4gemm6kernel13GemmUniversalIN4cute5tupleIJiiiiEEENS1_10collective13CollectiveMmaINS1_34MainloopSm90TmaGmmaWarpSpecializedILi6ENS5_IJNS4_1CILi1EEESB_SB_EEENS1_35KernelTmaWarpSpecializedCooperativeEEENS5_IJNSA_ILi128EEESF_NSA_ILi64EEEEEENS_6half_tENS5_IJlSB_lEEESI_SJ_NS4_8TiledMMAINS4_8MMA_AtomIJNS4_4SM904GMMA26MMA_64x128x16_F32F16F16_SSILNSN_5MajorE0ELSP_0ELNSN_7ScaleInE1ELSQ_1EEEEEENS4_6LayoutINS5_IJNSA_ILi2EEESB_SB_EEENS5_IJSB_NSA_ILi0EEESW_EEEEENS5_IJNS4_10UnderscoreESZ_SZ_EEEEENS4_13SM90_TMA_LOADENS4_14ComposedLayoutINS4_7SwizzleILi3ELi4ELi3EEENS4_18smem_ptr_flag_bitsILi16EEENST_INS5_IJNSA_ILi8EEESG_EEENS5_IJSG_SB_EEEEEEEvNS4_8identityES12_S1C_vS1D_EENS_8epilogue10collective6detail29Sm90TmaWarpSpecializedAdapterINS1G_15DefaultEpilogueISI_SJ_SJ_NS1F_6thread17LinearCombinationISI_Li1EffLNS1K_9ScaleType4KindE0ELNS_15FloatRoundStyleE2ESI_EENS1_15EpilogueDefaultEEEEEvvEEEEvNT_6ParamsE,"",@"SHT_CUDA_INFO"
	.sectionflags	@""
	.align	4


	//----- nvinfo : EIATTR_CUDA_API_VERSION
	.align		4
        /*0000*/ 	.byte	0x04, 0x37
        /*0002*/ 	.short	(.L_21 - .L_20)
.L_20:
        /*0004*/ 	.word	0x00000082


	//----- nvinfo : EIATTR_KPARAM_INFO
	.align		4
.L_21:
        /*0008*/ 	.byte	0x04, 0x17
        /*000a*/ 	.short	(.L_23 - .L_22)
.L_22:
        /*000c*/ 	.word	0x00000000
        /*0010*/ 	.short	0x0000
        /*0012*/ 	.short	0x0070
        /*0014*/ 	.byte	0x00, 0xf0, 0x01, 0x10


	//----- nvinfo : EIATTR_SPARSE_MMA_MASK
	.align		4
.L_23:
        /*0018*/ 	.byte	0x03, 0x50
        /*001a*/ 	.short	0x0000


	//----- nvinfo : EIATTR_MAXREG_COUNT
	.align		4
        /*001c*/ 	.byte	0x03, 0x1b
        /*001e*/ 	.short	0x00a8


	//----- nvinfo : EIATTR_NUM_BARRIERS
	.align		4
        /*0020*/ 	.byte	0x02, 0x4c
        /*0022*/ 	.byte	0x01
	.zero		1


	//----- nvinfo : EIATTR_EXTERNS
	.align		4
        /*0024*/ 	.byte	0x04, 0x0f
        /*0026*/ 	.short	(.L_25 - .L_24)


	//   ....[0]....
	.align		4
.L_24:
        /*0028*/ 	.word	index@(__assertfail)


	//----- nvinfo : EIATTR_MERCURY_ISA_VERSION
	.align		4
.L_25:
        /*002c*/ 	.byte	0x03, 0x5f
        /*002e*/ 	.short	0x0101


	//----- nvinfo : EIATTR_INT_WARP_WIDE_INSTR_OFFSETS
	.align		4
        /*0030*/ 	.byte	0x04, 0x31
        /*0032*/ 	.short	(.L_27 - .L_26)


	//   ....[0]....
.L_26:
        /*0034*/ 	.word	0x00000430


	//   ....[1]....
        /*0038*/ 	.word	0x00000440


	//   ....[2]....
        /*003c*/ 	.word	0x00000500


	//----- nvinfo : EIATTR_COOP_GROUP_MASK_REGIDS
	.align		4
.L_27:
        /*0040*/ 	.byte	0x04, 0x29
        /*0042*/ 	.short	(.L_29 - .L_28)


	//   ....[0]....
.L_28:
        /*0044*/ 	.word	0xffffffff


	//   ....[1]....
        /*0048*/ 	.word	0xffffffff


	//   ....[2]....
        /*004c*/ 	.word	0xffffffff


	//   ....[3]....
        /*0050*/ 	.word	0xffffffff


	//   ....[4]....
        /*0054*/ 	.word	0xffffffff


	//----- nvinfo : EIATTR_COOP_GROUP_INSTR_OFFSETS
	.align		4
.L_29:
        /*0058*/ 	.byte	0x04, 0x28
        /*005a*/ 	.short	(.L_31 - .L_30)


	//   ....[0]....
.L_30:
        /*005c*/ 	.word	0x00000060


	//   ....[1]....
        /*0060*/ 	.word	0x00000070


	//   ....[2]....
        /*0064*/ 	.word	0x00000130


	//   ....[3]....
        /*0068*/ 	.word	0x00000300


	//   ....[4]....
        /*006c*/ 	.word	0x00001200


	//----- nvinfo : EIATTR_REG_RECONFIG
	.align		4
.L_31:
        /*0070*/ 	.byte	0x01, 0x54
	.zero		2


	//----- nvinfo : EIATTR_SYSCALL_OFFSETS
	.align		4
        /*0074*/ 	.byte	0x04, 0x46
        /*0076*/ 	.short	(.L_33 - .L_32)


	//   ....[0]....
.L_32:
        /*0078*/ 	.word	0x000013f0


	//----- nvinfo : EIATTR_MBARRIER_INSTR_OFFSETS
	.align		4
.L_33:
        /*007c*/ 	.byte	0x04, 0x39
        /*007e*/ 	.short	(.L_35 - .L_34)


	//   ....[0]....
.L_34:
        /*0080*/ 	.word	0x00000230
        /*0084*/ 	.word	0x000000ff
        /*0088*/ 	.word	0x00000000
        /*008c*/ 	.short	0x0100
        /*008e*/ 	.byte	0x08
	.zero		1


	//   ....[1]....
        /*0090*/ 	.word	0x00000240
        /*0094*/ 	.word	0x000000ff
        /*0098*/ 	.word	0x00000030
        /*009c*/ 	.short	0x0100
        /*009e*/ 	.byte	0x08
	.zero		1


	//   ....[2]....
        /*00a0*/ 	.word	0x00000250
        /*00a4*/ 	.word	0x000000ff
        /*00a8*/ 	.word	0x00000008
        /*00ac*/ 	.short	0x0100
        /*00ae*/ 	.byte	0x08
	.zero		1


	//   ....[3]....
        /*00b0*/ 	.word	0x00000260
        /*00b4*/ 	.word	0x000000ff
        /*00b8*/ 	.word	0x00000038
        /*00bc*/ 	.short	0x0100
        /*00be*/ 	.byte	0x08
	.zero		1


	//   ....[4]....
        /*00c0*/ 	.word	0x00000270
        /*00c4*/ 	.word	0x000000ff
        /*00c8*/ 	.word	0x00000010
        /*00cc*/ 	.short	0x0100
        /*00ce*/ 	.byte	0x08
	.zero		1


	//   ....[5]....
        /*00d0*/ 	.word	0x00000280
        /*00d4*/ 	.word	0x000000ff
        /*00d8*/ 	.word	0x00000040
        /*00dc*/ 	.short	0x0100
        /*00de*/ 	.byte	0x08
	.zero		1


	//   ....[6]....
        /*00e0*/ 	.word	0x00000290
        /*00e4*/ 	.word	0x000000ff
        /*00e8*/ 	.word	0x00000018
        /*00ec*/ 	.short	0x0100
        /*00ee*/ 	.byte	0x08
	.zero		1


	//   ....[7]....
        /*00f0*/ 	.word	0x000002a0
        /*00f4*/ 	.word	0x000000ff
        /*00f8*/ 	.word	0x00000048
        /*00fc*/ 	.short	0x0100
        /*00fe*/ 	.byte	0x08
	.zero		1


	//   ....[8]....
        /*0100*/ 	.word	0x000002b0
        /*0104*/ 	.word	0x000000ff
        /*0108*/ 	.word	0x00000020
        /*010c*/ 	.short	0x0100
        /*010e*/ 	.byte	0x08
	.zero		1


	//   ....[9]....
        /*0110*/ 	.word	0x000002c0
        /*0114*/ 	.word	0x000000ff
        /*0118*/ 	.word	0x00000050
        /*011c*/ 	.short	0x0100
        /*011e*/ 	.byte	0x08
	.zero		1


	//   ....[10]....
        /*0120*/ 	.word	0x000002d0
        /*0124*/ 	.word	0x000000ff
        /*0128*/ 	.word	0x00000028
        /*012c*/ 	.short	0x0100
        /*012e*/ 	.byte	0x08
	.zero		1


	//   ....[11]....
        /*0130*/ 	.word	0x000002e0
        /*0134*/ 	.word	0x000000ff
        /*0138*/ 	.word	0x00000058
        /*013c*/ 	.short	0x0100
        /*013e*/ 	.byte	0x08
	.zero		1


	//   ....[12]....
        /*0140*/ 	.word	0x00000580
        /*0144*/ 	.word	0x000000ff
        /*0148*/ 	.word	0x00000070
        /*014c*/ 	.short	0x0100
        /*014e*/ 	.byte	0x08
	.zero		1


	//   ....[13]....
        /*0150*/ 	.word	0x00000600
        /*0154*/ 	.word	0x000000ff
        /*0158*/ 	.word	0x00000078
        /*015c*/ 	.short	0x0100
        /*015e*/ 	.byte	0x08
	.zero		1


	//   ....[14]....
        /*0160*/ 	.word	0x00001470
        /*0164*/ 	.word	0x00000003
        /*0168*/ 	.word	0x00000000
        /*016c*/ 	.short	0x010a
        /*016e*/ 	.byte	0x3f
	.zero		1


	//   ....[15]....
        /*0170*/ 	.word	0x000014d0
        /*0174*/ 	.word	0x00000003
        /*0178*/ 	.word	0x00000000
        /*017c*/ 	.short	0x010a
        /*017e*/ 	.byte	0x3f
	.zero		1


	//   ....[16]....
        /*0180*/ 	.word	0x00001820
        /*0184*/ 	.word	0x000000ff
        /*0188*/ 	.word	0x00000000
        /*018c*/ 	.short	0x010a
        /*018e*/ 	.byte	0x07
	.zero		1


	//   ....[17]....
        /*0190*/ 	.word	0x00001860
        /*0194*/ 	.word	0x000000ff
        /*0198*/ 	.word	0x00000000
        /*019c*/ 	.short	0x010a
        /*019e*/ 	.byte	0x07
	.zero		1


	//   ....[18]....
        /*01a0*/ 	.word	0x00001ac0
        /*01a4*/ 	.word	0x000000ff
        /*01a8*/ 	.word	0x00000000
        /*01ac*/ 	.short	0x0101
        /*01ae*/ 	.byte	0x07
	.zero		1


	//   ....[19]....
        /*01b0*/ 	.word	0x00001ca0
        /*01b4*/ 	.word	0x000000ff
        /*01b8*/ 	.word	0x00000000
        /*01bc*/ 	.short	0x0101
        /*01be*/ 	.byte	0x06
	.zero		1


	//   ....[20]....
        /*01c0*/ 	.word	0x00006e60
        /*01c4*/ 	.word	0x0000000e
        /*01c8*/ 	.word	0x00000030
        /*01cc*/ 	.short	0x010a
        /*01ce*/ 	.byte	0x3f
	.zero		1


	//   ....[21]....
        /*01d0*/ 	.word	0x000071d0
        /*01d4*/ 	.word	0x00000006
        /*01d8*/ 	.word	0x00000078
        /*01dc*/ 	.short	0x0101
        /*01de*/ 	.byte	0x3f
	.zero		1


	//   ....[22]....
        /*01e0*/ 	.word	0x000078f0
        /*01e4*/ 	.word	0x00000007
        /*01e8*/ 	.word	0x00000000
        /*01ec*/ 	.short	0x010a
        /*01ee*/ 	.byte	0x3f
	.zero		1


	//   ....[23]....
        /*01f0*/ 	.word	0x00007970
        /*01f4*/ 	.word	0x00000009
        /*01f8*/ 	.word	0x00000000
        /*01fc*/ 	.short	0x010a
        /*01fe*/ 	.byte	0x3f
	.zero		1


	//   ....[24]....
        /*0200*/ 	.word	0x00007a00
        /*0204*/ 	.word	0x00000006
        /*0208*/ 	.word	0x00000000
        /*020c*/ 	.short	0x010a
        /*020e*/ 	.byte	0x3f
	.zero		1


	//   ....[25]....
        /*0210*/ 	.word	0x00007a90
        /*0214*/ 	.word	0x00000009
        /*0218*/ 	.word	0x00000000
        /*021c*/ 	.short	0x010a
        /*021e*/ 	.byte	0x3f
	.zero		1


	//   ....[26]....
        /*0220*/ 	.word	0x00007b20
        /*0224*/ 	.word	0x00000006
        /*0228*/ 	.word	0x00000000
        /*022c*/ 	.short	0x010a
        /*022e*/ 	.byte	0x3f
	.zero		1


	//   ....[27]....
        /*0230*/ 	.word	0x00007bb0
        /*0234*/ 	.word	0x00000003
        /*0238*/ 	.word	0x00000000
        /*023c*/ 	.short	0x010a
        /*023e*/ 	.byte	0x3f
	.zero		1


	//   ....[28]....
        /*0240*/ 	.word	0x00007c10
        /*0244*/ 	.word	0x00000003
        /*0248*/ 	.word	0x00000000
        /*024c*/ 	.short	0x010a
        /*024e*/ 	.byte	0x3f
	.zero		1


	//   ....[29]....
        /*0250*/ 	.word	0x00007c70
        /*0254*/ 	.word	0x00000004
        /*0258*/ 	.word	0x00000000
        /*025c*/ 	.short	0x010a
        /*025e*/ 	.byte	0x3f
	.zero		1


	//   ....[30]....
        /*0260*/ 	.word	0x00007d40
        /*0264*/ 	.word	0x0000000e
        /*0268*/ 	.word	0x00000030
        /*026c*/ 	.short	0x010a
        /*026e*/ 	.byte	0x3f
	.zero		1


	//   ....[31]....
        /*0270*/ 	.word	0x00007e10
        /*0274*/ 	.word	0x00000007
        /*0278*/ 	.word	0x00000000
        /*027c*/ 	.short	0x010a
        /*027e*/ 	.byte	0x3f
	.zero		1


	//   ....[32]....
        /*0280*/ 	.word	0x00007e60
        /*0284*/ 	.word	0x00000009
        /*0288*/ 	.word	0x00000000
        /*028c*/ 	.short	0x010a
        /*028e*/ 	.byte	0x3f
	.zero		1


	//   ....[33]....
        /*0290*/ 	.word	0x00007eb0
        /*0294*/ 	.word	0x00000006
        /*0298*/ 	.word	0x00000000
        /*029c*/ 	.short	0x010a
        /*029e*/ 	.byte	0x3f
	.zero		1


	//   ....[34]....
        /*02a0*/ 	.word	0x00007f00
        /*02a4*/ 	.word	0x00000009
        /*02a8*/ 	.word	0x00000000
        /*02ac*/ 	.short	0x010a
        /*02ae*/ 	.byte	0x3f
	.zero		1


	//   ....[35]....
        /*02b0*/ 	.word	0x00007f50
        /*02b4*/ 	.word	0x00000006
        /*02b8*/ 	.word	0x00000000
        /*02bc*/ 	.short	0x010a
        /*02be*/ 	.byte	0x3f
	.zero		1


	//----- nvinfo : EIATTR_NUM_MBARRIERS
	.align		4
.L_35:
        /*02c0*/ 	.byte	0x03, 0x38
        /*02c2*/ 	.short	0x000e


	//----- nvinfo : EIATTR_EXIT_INSTR_OFFSETS
	.align		4
        /*02c4*/ 	.byte	0x04, 0x1c
        /*02c6*/ 	.short	(.L_37 - .L_36)


	//   ....[0]....
.L_36:
        /*02c8*/ 	.word	0x000006a0


	//   ....[1]....
        /*02cc*/ 	.word	0x00000f60


	//   ....[2]....
        /*02d0*/ 	.word	0x00006540


	//   ....[3]....
        /*02d4*/ 	.word	0x00006b70


	//   ....[4]....
        /*02d8*/ 	.word	0x00007c00


	//----- nvinfo : EIATTR_MAX_THREADS
	.align		4
.L_37:
        /*02dc*/ 	.byte	0x04, 0x05
        /*02de*/ 	.short	(.L_39 - .L_38)
.L_38:
        /*02e0*/ 	.word	0x00000180
        /*02e4*/ 	.word	0x00000001
        /*02e8*/ 	.word	0x00000001


	//----- nvinfo : EIATTR_CRS_STACK_SIZE
	.align		4
.L_39:
        /*02ec*/ 	.byte	0x04, 0x1e
        /*02ee*/ 	.short	(.L_41 - .L_40)
.L_40:
        /*02f0*/ 	.word	0x00000000


	//----- nvinfo : EIATTR_CBANK_PARAM_SIZE
	.align		4
.L_41:
        /*02f4*/ 	.byte	0x03, 0x19
        /*02f6*/ 	.short	0x0470


	//----- nvinfo : EIATTR_PARAM_CBANK
	.align		4
        /*02f8*/ 	.byte	0x04, 0x0a
        /*02fa*/ 	.short	(.L_43 - .L_42)
	.align		4
.L_42:
        /*02fc*/ 	.word	index@(.nv.constant0._ZN7cutlass13device_kernelINS_4gemm6kernel13GemmUniversalIN4cute5tupleIJiiiiEEENS1_10collective13CollectiveMmaINS1_34MainloopSm90TmaGmmaWarpSpecializedILi6ENS5_IJNS4_1CILi1EEESB_SB_EEENS1_35KernelTmaWarpSpecializedCooperativeEEENS5_IJNSA_ILi128EEESF_NSA_ILi64EEEEEENS_6half_tENS5_IJlSB_lEEESI_SJ_NS4_8TiledMMAINS4_8MMA_AtomIJNS4_4SM904GMMA26MMA_64x128x16_F32F16F16_SSILNSN_5MajorE0ELSP_0ELNSN_7ScaleInE1ELSQ_1EEEEEENS4_6LayoutINS5_IJNSA_ILi2EEESB_SB_EEENS5_IJSB_NSA_ILi0EEESW_EEEEENS5_IJNS4_10UnderscoreESZ_SZ_EEEEENS4_13SM90_TMA_LOADENS4_14ComposedLayoutINS4_7SwizzleILi3ELi4ELi3EEENS4_18smem_ptr_flag_bitsILi16EEENST_INS5_IJNSA_ILi8EEESG_EEENS5_IJSG_SB_EEEEEEEvNS4_8identityES12_S1C_vS1D_EENS_8epilogue10collective6detail29Sm90TmaWarpSpecializedAdapterINS1G_15DefaultEpilogueISI_SJ_SJ_NS1F_6thread17LinearCombinationISI_Li1EffLNS1K_9ScaleType4KindE0ELNS_15FloatRoundStyleE2ESI_EENS1_15EpilogueDefaultEEEEEvvEEEEvNT_6ParamsE)
        /*0300*/ 	.short	0x0210
        /*0302*/ 	.short	0x0470


	//----- nvinfo : EIATTR_SW_WAR
	.align		4
.L_43:
        /*0304*/ 	.byte	0x04, 0x36
        /*0306*/ 	.short	(.L_45 - .L_44)
.L_44:
        /*0308*/ 	.word	0x00000008
.L_45:


//--------------------- .nv.callgraph             --------------------------
	.section	.nv.callgraph,"",@"SHT_CUDA_CALLGRAPH"
	.align	4
	.sectionentsize	8
	.align		4
        /*0000*/ 	.word	0x00000000
	.align		4
        /*0004*/ 	.word	0xffffffff
	.align		4
        /*0008*/ 	.word	index@(_ZN7cutlass13device_kernelINS_4gemm6kernel13GemmUniversalIN4cute5tupleIJiiiiEEENS1_10collective13CollectiveMmaINS1_34MainloopSm90TmaGmmaWarpSpecializedILi6ENS5_IJNS4_1CILi1EEESB_SB_EEENS1_35KernelTmaWarpSpecializedCooperativeEEENS5_IJNSA_ILi128EEESF_NSA_ILi64EEEEEENS_6half_tENS5_IJlSB_lEEESI_SJ_NS4_8TiledMMAINS4_8MMA_AtomIJNS4_4SM904GMMA26MMA_64x128x16_F32F16F16_SSILNSN_5MajorE0ELSP_0ELNSN_7ScaleInE1ELSQ_1EEEEEENS4_6LayoutINS5_IJNSA_ILi2EEESB_SB_EEENS5_IJSB_NSA_ILi0EEESW_EEEEENS5_IJNS4_10UnderscoreESZ_SZ_EEEEENS4_13SM90_TMA_LOADENS4_14ComposedLayoutINS4_7SwizzleILi3ELi4ELi3EEENS4_18smem_ptr_flag_bitsILi16EEENST_INS5_IJNSA_ILi8EEESG_EEENS5_IJSG_SB_EEEEEEEvNS4_8identityES12_S1C_vS1D_EENS_8epilogue10collective6detail29Sm90TmaWarpSpecializedAdapterINS1G_15DefaultEpilogueISI_SJ_SJ_NS1F_6thread17LinearCombinationISI_Li1EffLNS1K_9ScaleType4KindE0ELNS_15FloatRoundStyleE2ESI_EENS1_15EpilogueDefaultEEEEEvvEEEEvNT_6ParamsE)
	.align		4
        /*000c*/ 	.word	index@(__assertfail)
	.align		4
        /*0010*/ 	.word	0x00000000
	.align		4
        /*0014*/ 	.word	0xfffffffe
	.align		4
        /*0018*/ 	.word	0x00000000
	.align		4
        /*001c*/ 	.word	0xfffffffd
	.align		4
        /*0020*/ 	.word	0x00000000
	.align		4
        /*0024*/ 	.word	0xfffffffc


//--------------------- .nv.constant4             --------------------------
	.section	.nv.constant4,"a",@progbits
	.align	8
	.align		8
.nv.constant4:
        /*0000*/ 	.dword	__assertfail
	.align		8
        /*0008*/ 	.dword	__unnamed_1
	.align		8
        /*0010*/ 	.dword	_ZN40_INTERNAL_6b5ec674_4_k_cu_98971ef1_189274cuda3std3__45__cpo5beginE
	.align		8
        /*0018*/ 	.dword	_ZN40_INTERNAL_6b5ec674_4_k_cu_98971ef1_189274cuda3std3__45__cpo3endE
	.align		8
        /*0020*/ 	.dword	_ZN40_INTERNAL_6b5ec674_4_k_cu_98971ef1_189274cuda3std3__45__cpo6cbeginE
	.align		8
        /*0028*/ 	.dword	_ZN40_INTERNAL_6b5ec674_4_k_cu_98971ef1_189274cuda3std3__45__cpo4cendE
	.align		8
        /*0030*/ 	.dword	_ZN40_INTERNAL_6b5ec674_4_k_cu_98971ef1_189274cuda3std3__442_GLOBAL__N__6b5ec674_4_k_cu_98971ef1_189276ignoreE
	.align		8
        /*0038*/ 	.dword	_ZN40_INTERNAL_6b5ec674_4_k_cu_98971ef1_189274cuda3std3__419piecewise_constructE
	.align		8
        /*0040*/ 	.dword	_ZN40_INTERNAL_6b5ec674_4_k_cu_98971ef1_189274cuda3std3__48in_placeE
	.align		8
        /*0048*/ 	.dword	_ZN40_INTERNAL_6b5ec674_4_k_cu_98971ef1_189274cuda3std6ranges3__45__cpo4swapE
	.align		8
        /*0050*/ 	.dword	_ZN40_INTERNAL_6b5ec674_4_k_cu_98971ef1_189274cuda3std6ranges3__45__cpo9iter_moveE
	.align		8
        /*0058*/ 	.dword	_ZN40_INTERNAL_6b5ec674_4_k_cu_98971ef1_189274cute7productE
	.align		8
        /*0060*/ 	.dword	_ZN40_INTERNAL_6b5ec674_4_k_cu_98971ef1_189274cute1_E
	.align		8
        /*0068*/ 	.dword	$str$22
	.align		8
        /*0070*/ 	.dword	$str$23


//--------------------- .text._ZN7cutlass13device_kernelINS_4gemm6kernel13GemmUniversalIN4cute5tupleIJiiiiEEENS1_10collective13CollectiveMmaINS1_34MainloopSm90TmaGmmaWarpSpecializedILi6ENS5_IJNS4_1CILi1EEESB_SB_EEENS1_35KernelTmaWarpSpecializedCooperativeEEENS5_IJNSA_ILi128EEESF_NSA_ILi64EEEEEENS_6half_tENS5_IJlSB_lEEESI_SJ_NS4_8TiledMMAINS4_8MMA_AtomIJNS4_4SM904GMMA26MMA_64x128x16_F32F16F16_SSILNSN_5MajorE0ELSP_0ELNSN_7ScaleInE1ELSQ_1EEEEEENS4_6LayoutINS5_IJNSA_ILi2EEESB_SB_EEENS5_IJSB_NSA_ILi0EEESW_EEEEENS5_IJNS4_10UnderscoreESZ_SZ_EEEEENS4_13SM90_TMA_LOADENS4_14ComposedLayoutINS4_7SwizzleILi3ELi4ELi3EEENS4_18smem_ptr_flag_bitsILi16EEENST_INS5_IJNSA_ILi8EEESG_EEENS5_IJSG_SB_EEEEEEEvNS4_8identityES12_S1C_vS1D_EENS_8epilogue10collective6detail29Sm90TmaWarpSpecializedAdapterINS1G_15DefaultEpilogueISI_SJ_SJ_NS1F_6thread17LinearCombinationISI_Li1EffLNS1K_9ScaleType4KindE0ELNS_15FloatRoundStyleE2ESI_EENS1_15EpilogueDefaultEEEEEvvEEEEvNT_6ParamsE --------------------------
	.section	.text._ZN7cutlass13device_kernelINS_4gemm6kernel13GemmUniversalIN4cute5tupleIJiiiiEEENS1_10collective13CollectiveMmaINS1_34MainloopSm90TmaGmmaWarpSpecializedILi6ENS5_IJNS4_1CILi1EEESB_SB_EEENS1_35KernelTmaWarpSpecializedCooperativeEEENS5_IJNSA_ILi128EEESF_NSA_ILi64EEEEEENS_6half_tENS5_IJlSB_lEEESI_SJ_NS4_8TiledMMAINS4_8MMA_AtomIJNS4_4SM904GMMA26MMA_64x128x16_F32F16F16_SSILNSN_5MajorE0ELSP_0ELNSN_7ScaleInE1ELSQ_1EEEEEENS4_6LayoutINS5_IJNSA_ILi2EEESB_SB_EEENS5_IJSB_NSA_ILi0EEESW_EEEEENS5_IJNS4_10UnderscoreESZ_SZ_EEEEENS4_13SM90_TMA_LOADENS4_14ComposedLayoutINS4_7SwizzleILi3ELi4ELi3EEENS4_18smem_ptr_flag_bitsILi16EEENST_INS5_IJNSA_ILi8EEESG_EEENS5_IJSG_SB_EEEEEEEvNS4_8identityES12_S1C_vS1D_EENS_8epilogue10collective6detail29Sm90TmaWarpSpecializedAdapterINS1G_15DefaultEpilogueISI_SJ_SJ_NS1F_6thread17LinearCombinationISI_Li1EffLNS1K_9ScaleType4KindE0ELNS_15FloatRoundStyleE2ESI_EENS1_15EpilogueDefaultEEEEEvvEEEEvNT_6ParamsE,"ax",@progbits
	.align	128
.text._ZN7cutlass13device_kernelINS_4gemm6kernel13GemmUniversalIN4cute5tupleIJiiiiEEENS1_10collective13CollectiveMmaINS1_34MainloopSm90TmaGmmaWarpSpecializedILi6ENS5_IJNS4_1CILi1EEESB_SB_EEENS1_35KernelTmaWarpSpecializedCooperativeEEENS5_IJNSA_ILi128EEESF_NSA_ILi64EEEEEENS_6half_tENS5_IJlSB_lEEESI_SJ_NS4_8TiledMMAINS4_8MMA_AtomIJNS4_4SM904GMMA26MMA_64x128x16_F32F16F16_SSILNSN_5MajorE0ELSP_0ELNSN_7ScaleInE1ELSQ_1EEEEEENS4_6LayoutINS5_IJNSA_ILi2EEESB_SB_EEENS5_IJSB_NSA_ILi0EEESW_EEEEENS5_IJNS4_10UnderscoreESZ_SZ_EEEEENS4_13SM90_TMA_LOADENS4_14ComposedLayoutINS4_7SwizzleILi3ELi4ELi3EEENS4_18smem_ptr_flag_bitsILi16EEENST_INS5_IJNSA_ILi8EEESG_EEENS5_IJSG_SB_EEEEEEEvNS4_8identityES12_S1C_vS1D_EENS_8epilogue10collective6detail29Sm90TmaWarpSpecializedAdapterINS1G_15DefaultEpilogueISI_SJ_SJ_NS1F_6thread17LinearCombinationISI_Li1EffLNS1K_9ScaleType4KindE0ELNS_15FloatRoundStyleE2ESI_EENS1_15EpilogueDefaultEEEEEvvEEEEvNT_6ParamsE:
        .type           _ZN7cutlass13device_kernelINS_4gemm6kernel13GemmUniversalIN4cute5tupleIJiiiiEEENS1_10collective13CollectiveMmaINS1_34MainloopSm90TmaGmmaWarpSpecializedILi6ENS5_IJNS4_1CILi1EEESB_SB_EEENS1_35KernelTmaWarpSpecializedCooperativeEEENS5_IJNSA_ILi128EEESF_NSA_ILi64EEEEEENS_6half_tENS5_IJlSB_lEEESI_SJ_NS4_8TiledMMAINS4_8MMA_AtomIJNS4_4SM904GMMA26MMA_64x128x16_F32F16F16_SSILNSN_5MajorE0ELSP_0ELNSN_7ScaleInE1ELSQ_1EEEEEENS4_6LayoutINS5_IJNSA_ILi2EEESB_SB_EEENS5_IJSB_NSA_ILi0EEESW_EEEEENS5_IJNS4_10UnderscoreESZ_SZ_EEEEENS4_13SM90_TMA_LOADENS4_14ComposedLayoutINS4_7SwizzleILi3ELi4ELi3EEENS4_18smem_ptr_flag_bitsILi16EEENST_INS5_IJNSA_ILi8EEESG_EEENS5_IJSG_SB_EEEEEEEvNS4_8identityES12_S1C_vS1D_EENS_8epilogue10collective6detail29Sm90TmaWarpSpecializedAdapterINS1G_15DefaultEpilogueISI_SJ_SJ_NS1F_6thread17LinearCombinationISI_Li1EffLNS1K_9ScaleType4KindE0ELNS_15FloatRoundStyleE2ESI_EENS1_15EpilogueDefaultEEEEEvvEEEEvNT_6ParamsE,@function
        .size           _ZN7cutlass13device_kernelINS_4gemm6kernel13GemmUniversalIN4cute5tupleIJiiiiEEENS1_10collective13CollectiveMmaINS1_34MainloopSm90TmaGmmaWarpSpecializedILi6ENS5_IJNS4_1CILi1EEESB_SB_EEENS1_35KernelTmaWarpSpecializedCooperativeEEENS5_IJNSA_ILi128EEESF_NSA_ILi64EEEEEENS_6half_tENS5_IJlSB_lEEESI_SJ_NS4_8TiledMMAINS4_8MMA_AtomIJNS4_4SM904GMMA26MMA_64x128x16_F32F16F16_SSILNSN_5MajorE0ELSP_0ELNSN_7ScaleInE1ELSQ_1EEEEEENS4_6LayoutINS5_IJNSA_ILi2EEESB_SB_EEENS5_IJSB_NSA_ILi0EEESW_EEEEENS5_IJNS4_10UnderscoreESZ_SZ_EEEEENS4_13SM90_TMA_LOADENS4_14ComposedLayoutINS4_7SwizzleILi3ELi4ELi3EEENS4_18smem_ptr_flag_bitsILi16EEENST_INS5_IJNSA_ILi8EEESG_EEENS5_IJSG_SB_EEEEEEEvNS4_8identityES12_S1C_vS1D_EENS_8epilogue10collective6detail29Sm90TmaWarpSpecializedAdapterINS1G_15DefaultEpilogueISI_SJ_SJ_NS1F_6thread17LinearCombinationISI_Li1EffLNS1K_9ScaleType4KindE0ELNS_15FloatRoundStyleE2ESI_EENS1_15EpilogueDefaultEEEEEvvEEEEvNT_6ParamsE,(.L_x_198 - _ZN7cutlass13device_kernelINS_4gemm6kernel13GemmUniversalIN4cute5tupleIJiiiiEEENS1_10collective13CollectiveMmaINS1_34MainloopSm90TmaGmmaWarpSpecializedILi6ENS5_IJNS4_1CILi1EEESB_SB_EEENS1_35KernelTmaWarpSpecializedCooperativeEEENS5_IJNSA_ILi128EEESF_NSA_ILi64EEEEEENS_6half_tENS5_IJlSB_lEEESI_SJ_NS4_8TiledMMAINS4_8MMA_AtomIJNS4_4SM904GMMA26MMA_64x128x16_F32F16F16_SSILNSN_5MajorE0ELSP_0ELNSN_7ScaleInE1ELSQ_1EEEEEENS4_6LayoutINS5_IJNSA_ILi2EEESB_SB_EEENS5_IJSB_NSA_ILi0EEESW_EEEEENS5_IJNS4_10UnderscoreESZ_SZ_EEEEENS4_13SM90_TMA_LOADENS4_14ComposedLayoutINS4_7SwizzleILi3ELi4ELi3EEENS4_18smem_ptr_flag_bitsILi16EEENST_INS5_IJNSA_ILi8EEESG_EEENS5_IJSG_SB_EEEEEEEvNS4_8identityES12_S1C_vS1D_EENS_8epilogue10collective6detail29Sm90TmaWarpSpecializedAdapterINS1G_15DefaultEpilogueISI_SJ_SJ_NS1F_6thread17LinearCombinationISI_Li1EffLNS1K_9ScaleType4KindE0ELNS_15FloatRoundStyleE2ESI_EENS1_15EpilogueDefaultEEEEEvvEEEEvNT_6ParamsE)
        .other          _ZN7cutlass13device_kernelINS_4gemm6kernel13GemmUniversalIN4cute5tupleIJiiiiEEENS1_10collective13CollectiveMmaINS1_34MainloopSm90TmaGmmaWarpSpecializedILi6ENS5_IJNS4_1CILi1EEESB_SB_EEENS1_35KernelTmaWarpSpecializedCooperativeEEENS5_IJNSA_ILi128EEESF_NSA_ILi64EEEEEENS_6half_tENS5_IJlSB_lEEESI_SJ_NS4_8TiledMMAINS4_8MMA_AtomIJNS4_4SM904GMMA26MMA_64x128x16_F32F16F16_SSILNSN_5MajorE0ELSP_0ELNSN_7ScaleInE1ELSQ_1EEEEEENS4_6LayoutINS5_IJNSA_ILi2EEESB_SB_EEENS5_IJSB_NSA_ILi0EEESW_EEEEENS5_IJNS4_10UnderscoreESZ_SZ_EEEEENS4_13SM90_TMA_LOADENS4_14ComposedLayoutINS4_7SwizzleILi3ELi4ELi3EEENS4_18smem_ptr_flag_bitsILi16EEENST_INS5_IJNSA_ILi8EEESG_EEENS5_IJSG_SB_EEEEEEEvNS4_8identityES12_S1C_vS1D_EENS_8epilogue10collective6detail29Sm90TmaWarpSpecializedAdapterINS1G_15DefaultEpilogueISI_SJ_SJ_NS1F_6thread17LinearCombinationISI_Li1EffLNS1K_9ScaleType4KindE0ELNS_15FloatRoundStyleE2ESI_EENS1_15EpilogueDefaultEEEEEvvEEEEvNT_6ParamsE,@"STO_CUDA_ENTRY STV_DEFAULT"
_ZN7cutlass13device_kernelINS_4gemm6kernel13GemmUniversalIN4cute5tupleIJiiiiEEENS1_10collective13CollectiveMmaINS1_34MainloopSm90TmaGmmaWarpSpecializedILi6ENS5_IJNS4_1CILi1EEESB_SB_EEENS1_35KernelTmaWarpSpecializedCooperativeEEENS5_IJNSA_ILi128EEESF_NSA_ILi64EEEEEENS_6half_tENS5_IJlSB_lEEESI_SJ_NS4_8TiledMMAINS4_8MMA_AtomIJNS4_4SM904GMMA26MMA_64x128x16_F32F16F16_SSILNSN_5MajorE0ELSP_0ELNSN_7ScaleInE1ELSQ_1EEEEEENS4_6LayoutINS5_IJNSA_ILi2EEESB_SB_EEENS5_IJSB_NSA_ILi0EEESW_EEEEENS5_IJNS4_10UnderscoreESZ_SZ_EEEEENS4_13SM90_TMA_LOADENS4_14ComposedLayoutINS4_7SwizzleILi3ELi4ELi3EEENS4_18smem_ptr_flag_bitsILi16EEENST_INS5_IJNSA_ILi8EEESG_EEENS5_IJSG_SB_EEEEEEEvNS4_8identityES12_S1C_vS1D_EENS_8epilogue10collective6detail29Sm90TmaWarpSpecializedAdapterINS1G_15DefaultEpilogueISI_SJ_SJ_NS1F_6thread17LinearCombinationISI_Li1EffLNS1K_9ScaleType4KindE0ELNS_15FloatRoundStyleE2ESI_EENS1_15EpilogueDefaultEEEEEvvEEEEvNT_6ParamsE:
[----:B------:R-:W0:Y:S01]  /*0000*/  LDC R1, c[0x0][0x28] ;  /* 0x00000a00ff017b82 */ /* 0x000e220000000800 */
[----:B------:R-:W1:Y:S01]  /*0010*/  S2R R3, SR_TID.X ;  /* 0x0000000000037919 */ /* 0x000e620000002100 */
[----:B------:R-:W-:Y:S01]  /*0020*/  ELECT P0, URZ, PT ;  /* 0x00000000003f782f */ /* 0x000fe20003800000 */
[----:B------:R-:W-:Y:S01]  /*0030*/  BSSY B0, `(.L_x_0) ;  /* 0x000000f000007945 */ /* 0x000fe20003800000 */
[--C-:B-1----:R-:W-:Y:S02]  /*0040*/  SHF.R.U32.HI R0, RZ, 0x5, R3.reuse ;  /* 0x00000005ff007819 */ /* 0x102fe40000011603 */
[----:B------:R-:W-:-:S03]  /*0050*/  SHF.R.U32.HI R14, RZ, 0x7, R3 ;  /* 0x00000007ff0e7819 */ /* 0x000fc60000011603 */
[----:B------:R-:W1:Y:S04]  /*0060*/  SHFL.IDX PT, R4, R0, RZ, 0x1f ;  /* 0x00001fff00047589 */ /* 0x000e6800000e0000 */
[----:B------:R2:W3:Y:S01]  /*0070*/  SHFL.IDX PT, R10, R14, RZ, 0x1f ;  /* 0x00001fff0e0a7589 */ /* 0x0004e200000e0000 */
[----:B-1----:R-:W-:-:S13]  /*0080*/  ISETP.NE.OR P0, PT, R4, RZ, !P0 ;  /* 0x000000ff0400720c */ /* 0x002fda0004705670 */
[----:B0-23--:R-:W-:Y:S05]  /*0090*/  @P0 BRA `(.L_x_1) ;  /* 0x0000000000200947 */ /* 0x00dfea0003800000 */
[----:B------:R-:W-:Y:S02]  /*00a0*/  ULDC.64 UR4, c[0x0][0x198] ;  /* 0x0000660000047ab9 */ /* 0x000fe40000000a00 */
[----:B------:R-:W-:Y:S02]  /*00b0*/  UIADD3 UR6, UP0, UR4, 0xf0, URZ ;  /* 0x000000f004067890 */ /* 0x000fe4000ff1e03f */
[----:B------:R-:W-:Y:S02]  /*00c0*/  UIADD3 UR4, UP1, UR4, 0x1f0, URZ ;  /* 0x000001f004047890 */ /* 0x000fe4000ff3e03f */
[----:B------:R-:W-:Y:S02]  /*00d0*/  UIADD3.X UR7, URZ, UR5, URZ, UP0, !UPT ;  /* 0x000000053f077290 */ /* 0x000fe400087fe43f */
[----:B------:R-:W-:-:S07]  /*00e0*/  UIADD3.X UR5, URZ, UR5, URZ, UP1, !UPT ;  /* 0x000000053f057290 */ /* 0x000fce0008ffe43f */
[----:B------:R0:W-:Y:S02]  /*00f0*/  UTMACCTL.PF [UR6] ;  /* 0x00000000060079b9 */ /* 0x0001e40008040000 */
[----:B------:R0:W-:Y:S02]  /*0100*/  UTMACCTL.PF [UR4] ;  /* 0x00000000040079b9 */ /* 0x0001e40008040000 */
[----:B0-----:R-:W-:Y:S01]  /*0110*/  NOP ;  /* 0x0000000000007918 */ /* 0x001fe20000000000 */
.L_x_1:
[----:B------:R-:W-:Y:S05]  /*0120*/  BSYNC B0 ;  /* 0x0000000000007941 */ /* 0x000fea0003800000 */
.L_x_0:
[----:B------:R-:W0:Y:S02]  /*0130*/  SHFL.IDX PT, R2, R0, RZ, 0x1f ;  /* 0x00001fff00027589 */ /* 0x000e2400000e0000 */
[----:B0-----:R-:W-:-:S13]  /*0140*/  ISETP.NE.AND P0, PT, R2, RZ, PT ;  /* 0x000000ff0200720c */ /* 0x001fda0003f05270 */
[----:B------:R-:W-:Y:S05]  /*0150*/  @P0 BRA `(.L_x_2) ;  /* 0x0000000000680947 */ /* 0x000fea0003800000 */
[----:B------:R-:W0:Y:S01]  /*0160*/  S2UR UR8, SR_CgaCtaId ;  /* 0x00000000000879c3 */ /* 0x000e220000008800 */
[----:B------:R-:W-:Y:S01]  /*0170*/  UMOV UR4, 0x400 ;  /* 0x0000040000047882 */ /* 0x000fe20000000000 */
[----:B------:R-:W-:Y:S01]  /*0180*/  UMOV UR5, 0x1 ;  /* 0x0000000100057882 */ /* 0x000fe20000000000 */
[----:B------:R-:W-:Y:S01]  /*0190*/  UMOV UR6, 0x100 ;  /* 0x0000010000067882 */ /* 0x000fe20000000000 */
[----:B------:R-:W-:Y:S01]  /*01a0*/  ELECT P0, URZ, PT ;  /* 0x00000000003f782f */ /* 0x000fe20003800000 */
[----:B------:R-:W-:-:S04]  /*01b0*/  UIADD3 UR6, -UR6, 0x100000, URZ ;  /* 0x0010000006067890 */ /* 0x000fc8000fffe13f */
[----:B------:R-:W-:Y:S02]  /*01c0*/  USHF.L.U32 UR7, UR6, 0xb, URZ ;  /* 0x0000000b06077899 */ /* 0x000fe4000800063f */
[----:B------:R-:W-:Y:S02]  /*01d0*/  USHF.L.U32 UR6, UR6, 0x1, URZ ;  /* 0x0000000106067899 */ /* 0x000fe4000800063f */
[----:B0-----:R-:W-:Y:S02]  /*01e0*/  ULEA UR8, UR8, UR4, 0x18 ;  /* 0x0000000408087291 */ /* 0x001fe4000f8ec03f */
[----:B------:R-:W-:-:S04]  /*01f0*/  UIADD3 UR4, -UR5, 0x100000, URZ ;  /* 0x0010000005047890 */ /* 0x000fc8000fffe13f */
[----:B------:R-:W-:Y:S02]  /*0200*/  USHF.L.U32 UR5, UR4, 0xb, URZ ;  /* 0x0000000b04057899 */ /* 0x000fe4000800063f */
[----:B------:R-:W-:Y:S01]  /*0210*/  USHF.L.U32 UR4, UR4, 0x1, URZ ;  /* 0x0000000104047899 */ /* 0x000fe2000800063f */
[----:B------:R-:W0:Y:S11]  /*0220*/  FENCE.VIEW.ASYNC.S ;  /* 0x00000000000073c6 */ /* 0x000e360000000000 */
[----:B0-----:R0:W1:Y:S01]  /*0230*/  SYNCS.EXCH.64 URZ, [UR8], UR4 ;  /* 0x00000004083f75b2 */ /* 0x0010620008000100 */
[----:B------:R0:W2:Y:S01]  /*0240*/  SYNCS.EXCH.64 URZ, [UR8+0x30], UR6 ;  /* 0x00003006083f75b2 */ /* 0x0000a20008000100 */
[----:B------:R0:W3:Y:S01]  /*0250*/  SYNCS.EXCH.64 URZ, [UR8+0x8], UR4 ;  /* 0x00000804083f75b2 */ /* 0x0000e20008000100 */
[----:B------:R0:W4:Y:S01]  /*0260*/  SYNCS.EXCH.64 URZ, [UR8+0x38], UR6 ;  /* 0x00003806083f75b2 */ /* 0x0001220008000100 */
[----:B------:R0:W0:Y:S01]  /*0270*/  SYNCS.EXCH.64 URZ, [UR8+0x10], UR4 ;  /* 0x00001004083f75b2 */ /* 0x0000220008000100 */
[----:B------:R0:W0:Y:S01]  /*0280*/  SYNCS.EXCH.64 URZ, [UR8+0x40], UR6 ;  /* 0x00004006083f75b2 */ /* 0x0000220008000100 */
[----:B------:R0:W0:Y:S01]  /*0290*/  SYNCS.EXCH.64 URZ, [UR8+0x18], UR4 ;  /* 0x00001804083f75b2 */ /* 0x0000220008000100 */
[----:B------:R0:W0:Y:S01]  /*02a0*/  SYNCS.EXCH.64 URZ, [UR8+0x48], UR6 ;  /* 0x00004806083f75b2 */ /* 0x0000220008000100 */
[----:B------:R0:W0:Y:S01]  /*02b0*/  SYNCS.EXCH.64 URZ, [UR8+0x20], UR4 ;  /* 0x00002004083f75b2 */ /* 0x0000220008000100 */
[----:B------:R0:W0:Y:S01]  /*02c0*/  SYNCS.EXCH.64 URZ, [UR8+0x50], UR6 ;  /* 0x00005006083f75b2 */ /* 0x0000220008000100 */
[----:B------:R0:W0:Y:S01]  /*02d0*/  SYNCS.EXCH.64 URZ, [UR8+0x28], UR4 ;  /* 0x00002804083f75b2 */ /* 0x0000220008000100 */
[----:B------:R0:W0:Y:S01]  /*02e0*/  SYNCS.EXCH.64 URZ, [UR8+0x58], UR6 ;  /* 0x00005806083f75b2 */ /* 0x0000220008000100 */
[----:B------:R-:W-:Y:S01]  /*02f0*/  NOP ;  /* 0x0000000000007918 */ /* 0x000fe20000000000 */
.L_x_2:
[----:B------:R-:W5:Y:S01]  /*0300*/  SHFL.IDX PT, R0, R0, RZ, 0x1f ;  /* 0x00001fff00007589 */ /* 0x000f6200000e0000 */
[----:B------:R-:W-:Y:S01]  /*0310*/  ELECT P0, URZ, PT ;  /* 0x00000000003f782f */ /* 0x000fe20003800000 */
[----:B------:R-:W1:Y:S01]  /*0320*/  LDC R2, c[0x0][0x65c] ;  /* 0x00019700ff027b82 */ /* 0x000e620000000800 */
[----:B------:R-:W-:Y:S01]  /*0330*/  SHF.R.S32.HI R7, RZ, 0x1f, R4 ;  /* 0x0000001fff077819 */ /* 0x000fe20000011404 */
[----:B------:R-:W2:Y:S01]  /*0340*/  S2R R5, SR_CTAID.Y ;  /* 0x0000000000057919 */ /* 0x000ea20000002600 */
[----:B0-----:R-:W-:Y:S01]  /*0350*/  UMOV UR4, 0x20 ;  /* 0x0000002000047882 */ /* 0x001fe20000000000 */
[----:B------:R-:W-:Y:S01]  /*0360*/  NOP ;  /* 0x0000000000007918 */ /* 0x000fe20000000000 */
[----:B------:R-:W-:Y:S01]  /*0370*/  LEA.HI R7, R7, R4, RZ, 0x2 ;  /* 0x0000000407077211 */ /* 0x000fe200078f10ff */
[----:B------:R-:W0:Y:S01]  /*0380*/  S2R R6, SR_CTAID.X ;  /* 0x0000000000067919 */ /* 0x000e220000002500 */
[----:B------:R-:W-:Y:S01]  /*0390*/  ISETP.NE.AND P2, PT, R10, RZ, PT ;  /* 0x000000ff0a00720c */ /* 0x000fe20003f45270 */
[----:B------:R-:W-:Y:S01]  /*03a0*/  NOP ;  /* 0x0000000000007918 */ /* 0x000fe20000000000 */
[----:B------:R-:W-:-:S02]  /*03b0*/  LOP3.LUT R7, R7, 0xfffffffc, RZ, 0xc0, !PT ;  /* 0xfffffffc07077812 */ /* 0x000fc400078ec0ff */
[----:B-----5:R-:W-:Y:S02]  /*03c0*/  ISETP.NE.OR P0, PT, R0, RZ, !P0 ;  /* 0x000000ff0000720c */ /* 0x020fe40004705670 */
[----:B-1----:R-:W-:-:S04]  /*03d0*/  ISETP.NE.AND P3, PT, R2, 0x1, PT ;  /* 0x000000010200780c */ /* 0x002fc80003f65270 */
[----:B------:R-:W-:Y:S01]  /*03e0*/  P2R R0, PR, RZ, 0x8 ;  /* 0x00000008ff007803 */ /* 0x000fe20000000000 */
[----:B------:R-:W-:Y:S01]  /*03f0*/  IMAD.IADD R0, R4, 0x1, -R7 ;  /* 0x0000000104007824 */ /* 0x000fe200078e0a07 */
[----:B------:R-:W-:Y:S01]  /*0400*/  LOP3.LUT R4, R3, 0x7f, RZ, 0xc0, !PT ;  /* 0x0000007f03047812 */ /* 0x000fe200078ec0ff */
[----:B------:R-:W-:-:S03]  /*0410*/  IMAD.MOV.U32 R7, RZ, RZ, RZ ;  /* 0x000000ffff077224 */ /* 0x000fc600078e00ff */
[----:B------:R-:W-:Y:S01]  /*0420*/  ISETP.NE.AND P1, PT, R0, 0x3, PT ;  /* 0x000000030000780c */ /* 0x000fe20003f25270 */
[----:B------:R-:W-:Y:S01]  /*0430*/  VOTEU.ALL UP0, P0 ;  /* 0x00000000003f7886 */ /* 0x000fe20000000000 */
[----:B------:R-:W-:Y:S01]  /*0440*/  VOTEU.ALL UP1, P0 ;  /* 0x00000000003f7886 */ /* 0x000fe20000020000 */
[----:B------:R-:W0:Y:S01]  /*0450*/  @P3 LDC R17, c[0x0][0x10] ;  /* 0x00000400ff113b82 */ /* 0x000e220000000800 */
[----:B--2---:R-:W-:Y:S02]  /*0460*/  @P3 IMAD.MOV.U32 R8, RZ, RZ, R5 ;  /* 0x000000ffff083224 */ /* 0x004fe400078e0005 */
[----:B------:R-:W-:Y:S01]  /*0470*/  @!UP0 UMOV UR6, 0x400 ;  /* 0x0000040000068882 */ /* 0x000fe20000000000 */
[----:B------:R-:W-:-:S04]  /*0480*/  @!UP0 UIADD3 UR4, -UR4, 0x100000, URZ ;  /* 0x0010000004048890 */ /* 0x000fc8000fffe13f */
[----:B------:R-:W-:Y:S02]  /*0490*/  @!UP0 USHF.L.U32 UR5, UR4, 0xb, URZ ;  /* 0x0000000b04058899 */ /* 0x000fe4000800063f */
[----:B------:R-:W-:Y:S01]  /*04a0*/  @!UP0 USHF.L.U32 UR4, UR4, 0x1, URZ ;  /* 0x0000000104048899 */ /* 0x000fe2000800063f */
[----:B------:R-:W-:Y:S01]  /*04b0*/  @P3 IMAD.MOV.U32 R9, RZ, RZ, RZ ;  /* 0x000000ffff093224 */ /* 0x000fe200078e00ff */
[----:B------:R-:W1:Y:S08]  /*04c0*/  @!UP0 S2UR UR7, SR_CgaCtaId ;  /* 0x00000000000789c3 */ /* 0x000e700000008800 */
[----:B------:R-:W2:Y:S01]  /*04d0*/  @!P3 LDC R11, c[0x0][0xc] ;  /* 0x00000300ff0bbb82 */ /* 0x000ea20000000800 */
[----:B0-----:R-:W-:Y:S01]  /*04e0*/  @P3 IMAD.WIDE.U32 R16, R6, R17, R8 ;  /* 0x0000001106103225 */ /* 0x001fe200078e0008 */
[----:B-1----:R-:W-:Y:S01]  /*04f0*/  @!UP0 ULEA UR8, UR7, UR6, 0x18 ;  /* 0x0000000607088291 */ /* 0x002fe2000f8ec03f */
[----:B------:R-:W-:-:S02]  /*0500*/  VOTEU.ALL UP0, P0 ;  /* 0x00000000003f7886 */ /* 0x000fc40000000000 */
[----:B------:R-:W-:Y:S01]  /*0510*/  ULDC UR6, c[0x0][0xc] ;  /* 0x0000030000067ab9 */ /* 0x000fe20000000800 */
[----:B------:R-:W-:Y:S01]  /*0520*/  ISETP.EQ.OR P0, PT, R0, RZ, !P1 ;  /* 0x000000ff0000720c */ /* 0x000fe20004f02670 */
[----:B------:R-:W-:-:S03]  /*0530*/  ULDC UR7, c[0x0][0x10] ;  /* 0x0000040000077ab9 */ /* 0x000fc60000000800 */
[C---:B------:R-:W-:Y:S01]  /*0540*/  ISETP.EQ.AND P0, PT, R10.reuse, RZ, P0 ;  /* 0x000000ff0a00720c */ /* 0x040fe20000702270 */
[----:B------:R-:W-:Y:S02]  /*0550*/  VIADD R10, R10, 0xffffffff ;  /* 0xffffffff0a0a7836 */ /* 0x000fe40000000000 */
[----:B--2---:R-:W-:Y:S01]  /*0560*/  @!P3 IMAD.WIDE.U32 R8, R11, R5, R6 ;  /* 0x000000050b08b225 */ /* 0x004fe200078e0006 */
[----:B------:R-:W0:Y:S02]  /*0570*/  FENCE.VIEW.ASYNC.S ;  /* 0x00000000000073c6 */ /* 0x000e240000000000 */
[----:B0-----:R-:W3:Y:S01]  /*0580*/  @!UP0 SYNCS.EXCH.64 URZ, [UR8+0x70], UR4 ;  /* 0x00007004083f85b2 */ /* 0x001ee20008000100 */
[----:B------:R-:W-:Y:S01]  /*0590*/  SEL R18, RZ, 0x1, !P0 ;  /* 0x00000001ff127807 */ /* 0x000fe20004000000 */
[----:B------:R-:W-:Y:S01]  /*05a0*/  @P3 IMAD.MOV.U32 R11, RZ, RZ, RZ ;  /* 0x000000ffff0b3224 */ /* 0x000fe200078e00ff */
[----:B------:R-:W-:Y:S01]  /*05b0*/  ISETP.GE.U32.AND P1, PT, R10, 0x2, PT ;  /* 0x000000020a00780c */ /* 0x000fe20003f26070 */
[----:B------:R-:W-:-:S02]  /*05c0*/  @!P3 IMAD.MOV.U32 R16, RZ, RZ, R8 ;  /* 0x000000ffff10b224 */ /* 0x000fc400078e0008 */
[----:B------:R-:W-:Y:S01]  /*05d0*/  @P3 IMAD.IADD R17, R17, 0x1, R11 ;  /* 0x0000000111113824 */ /* 0x000fe200078e020b */
[----:B------:R-:W-:Y:S01]  /*05e0*/  SEL R18, R18, 0x2, P1 ;  /* 0x0000000212127807 */ /* 0x000fe20000800000 */
[----:B------:R-:W-:Y:S01]  /*05f0*/  @!P3 IMAD.MOV.U32 R17, RZ, RZ, R9 ;  /* 0x000000ffff11b224 */ /* 0x000fe200078e0009 */
[----:B------:R0:W3:Y:S01]  /*0600*/  @!UP1 SYNCS.EXCH.64 URZ, [UR8+0x78], UR4 ;  /* 0x00007804083f95b2 */ /* 0x0000e20008000100 */
[----:B------:R-:W-:Y:S01]  /*0610*/  NOP ;  /* 0x0000000000007918 */ /* 0x000fe20000000000 */
[----:B0-----:R-:W-:-:S03]  /*0620*/  UIMAD.WIDE.U32 UR4, UR6, UR7, URZ ;  /* 0x00000007060472a5 */ /* 0x001fc6000f8e003f */
[----:B------:R-:W-:Y:S02]  /*0630*/  ULDC UR6, c[0x0][0x14] ;  /* 0x0000050000067ab9 */ /* 0x000fe40000000800 */
[----:B------:R-:W-:Y:S02]  /*0640*/  UIMAD.WIDE.U32 UR36, UR4, UR6, URZ ;  /* 0x00000006042472a5 */ /* 0x000fe4000f8e003f */
[----:B------:R-:W-:-:S04]  /*0650*/  UIMAD UR42, UR5, UR6, URZ ;  /* 0x00000006052a72a4 */ /* 0x000fc8000f8e023f */
[----:B------:R-:W-:Y:S01]  /*0660*/  UIADD3 UR42, UR37, UR42, URZ ;  /* 0x0000002a252a7290 */ /* 0x000fe2000fffe03f */
[----:B---34-:R-:W-:Y:S06]  /*0670*/  BAR.SYNC.DEFER_BLOCKING 0x0 ;  /* 0x0000000000007b1d */ /* 0x018fec0000010000 */
[----:B------:R-:W-:Y:S05]  /*0680*/  @!P2 BRA `(.L_x_3) ;  /* 0x0000005c00b0a947 */ /* 0x000fea0003800000 */
[----:B------:R-:W-:-:S13]  /*0690*/  ISETP.GT.U32.AND P0, PT, R10, 0x1, PT ;  /* 0x000000010a00780c */ /* 0x000fda0003f04070 */
[----:B------:R-:W-:Y:S05]  /*06a0*/  @P0 EXIT ;  /* 0x000000000000094d */ /* 0x000fea0003800000 */
[----:B------:R-:W-:Y:S01]  /*06b0*/  ULDC.64 UR4, c[0x0][0x650] ;  /* 0x0001940000047ab9 */ /* 0x000fe20000000a00 */
[----:B------:R-:W-:Y:S01]  /*06c0*/  PRMT R0, RZ, 0x7610, R0 ;  /* 0x00007610ff007816 */ /* 0x000fe20000000000 */
[----:B------:R-:W-:Y:S01]  /*06d0*/  IMAD.MOV.U32 R101, RZ, RZ, -0x1 ;  /* 0xffffffffff657424 */ /* 0x000fe200078e00ff */
[----:B------:R-:W-:Y:S01]  /*06e0*/  ISETP.GE.U32.AND P0, PT, R16, UR4, PT ;  /* 0x0000000410007c0c */ /* 0x000fe2000bf06070 */
[----:B------:R-:W-:Y:S02]  /*06f0*/  IMAD.MOV.U32 R100, RZ, RZ, -0x1 ;  /* 0xffffffffff647424 */ /* 0x000fe400078e00ff */
[----:B------:R-:W-:Y:S01]  /*0700*/  IMAD.MOV.U32 R99, RZ, RZ, -0x1 ;  /* 0xffffffffff637424 */ /* 0x000fe200078e00ff */
[----:B------:R-:W-:-:S13]  /*0710*/  ISETP.GE.U32.AND.EX P0, PT, R17, UR5, PT, P0 ;  /* 0x0000000511007c0c */ /* 0x000fda000bf06100 */
[----:B------:R-:W-:Y:S05]  /*0720*/  @P0 BRA `(.L_x_4) ;  /* 0x0000000400540947 */ /* 0x000fea0003800000 */
[----:B------:R-:W0:Y:S01]  /*0730*/  LDC.64 R20, c[0x0][0x628] ;  /* 0x00018a00ff147b82 */ /* 0x000e220000000a00 */
[----:B------:R-:W-:Y:S02]  /*0740*/  IMAD.MOV.U32 R8, RZ, RZ, R16 ;  /* 0x000000ffff087224 */ /* 0x000fe400078e0010 */
[----:B------:R-:W-:-:S05]  /*0750*/  IMAD.MOV.U32 R9, RZ, RZ, R17 ;  /* 0x000000ffff097224 */ /* 0x000fca00078e0011 */
[----:B------:R-:W1:Y:S08]  /*0760*/  LDC R0, c[0x0][0x630] ;  /* 0x00018c00ff007b82 */ /* 0x000e700000000800 */
[----:B------:R-:W2:Y:S01]  /*0770*/  LDC.64 R22, c[0x0][0x620] ;  /* 0x00018800ff167b82 */ /* 0x000ea20000000a00 */
[----:B0-----:R-:W-:-:S04]  /*0780*/  ISETP.NE.U32.AND P0, PT, R20, RZ, PT ;  /* 0x000000ff1400720c */ /* 0x001fc80003f05070 */
[----:B------:R-:W-:-:S13]  /*0790*/  ISETP.NE.AND.EX P0, PT, R21, RZ, PT, P0 ;  /* 0x000000ff1500720c */ /* 0x000fda0003f05300 */
[----:B-12---:R-:W-:Y:S05]  /*07a0*/  @!P0 BRA `(.L_x_5) ;  /* 0x0000000000288947 */ /* 0x006fea0003800000 */
[----:B------:R-:W0:Y:S02]  /*07b0*/  LDC R13, c[0x0][0x634] ;  /* 0x00018d00ff0d7b82 */ /* 0x000e240000000800 */
[----:B0-----:R-:W-:-:S05]  /*07c0*/  IADD3 R13, P0, R16, R13, RZ ;  /* 0x0000000d100d7210 */ /* 0x001fca0007f1e0ff */
[----:B------:R-:W-:-:S04]  /*07d0*/  IMAD.X R15, RZ, RZ, R17, P0 ;  /* 0x000000ffff0f7224 */ /* 0x000fc800000e0611 */
[----:B------:R-:W-:-:S04]  /*07e0*/  IMAD.WIDE.U32 R8, R15, R20, RZ ;  /* 0x000000140f087225 */ /* 0x000fc800078e00ff */
[----:B------:R-:W-:-:S04]  /*07f0*/  IMAD.WIDE.U32 R10, P0, R13, R21, R8 ;  /* 0x000000150d0a7225 */ /* 0x000fc80007800008 */
[----:B------:R-:W-:-:S04]  /*0800*/  IMAD.WIDE.U32 R8, R13, R20, RZ ;  /* 0x000000140d087225 */ /* 0x000fc800078e00ff */
[----:B------:R-:W-:Y:S01]  /*0810*/  IMAD.X R13, RZ, RZ, RZ, P0 ;  /* 0x000000ffff0d7224 */ /* 0x000fe200000e06ff */
[----:B------:R-:W-:Y:S01]  /*0820*/  IADD3 RZ, P0, R9, R10, RZ ;  /* 0x0000000a09ff7210 */ /* 0x000fe20007f1e0ff */
[----:B------:R-:W-:-:S04]  /*0830*/  IMAD.MOV.U32 R12, RZ, RZ, R11 ;  /* 0x000000ffff0c7224 */ /* 0x000fc800078e000b */
[----:B------:R-:W-:-:S08]  /*0840*/  IMAD.WIDE.U32.X R8, R15, R21, R12, P0 ;  /* 0x000000150f087225 */ /* 0x000fd000000e040c */
.L_x_5:
[-CC-:B------:R-:W-:Y:S01]  /*0850*/  SHF.R.U64 R99, R8, R0.reuse, R9.reuse ;  /* 0x0000000008637219 */ /* 0x180fe20000001209 */
[----:B------:R-:W0:Y:S01]  /*0860*/  LDC R12, c[0x0][0x618] ;  /* 0x00018600ff0c7b82 */ /* 0x000e220000000800 */
[----:B------:R-:W-:Y:S01]  /*0870*/  SHF.R.U32.HI R7, RZ, R0, R9 ;  /* 0x00000000ff077219 */ /* 0x000fe20000011609 */
[----:B------:R-:W-:Y:S01]  /*0880*/  ULDC UR4, c[0x0][0x150] ;  /* 0x0000540000047ab9 */ /* 0x000fe20000000800 */
[----:B------:R-:W-:Y:S02]  /*0890*/  IADD3 R11, P0, RZ, -R99, RZ ;  /* 0x80000063ff0b7210 */ /* 0x000fe40007f1e0ff */
[----:B------:R-:W-:-:S03]  /*08a0*/  I2FP.F32.U32 R0, R6 ;  /* 0x0000000600007245 */ /* 0x000fc60000201000 */
[----:B------:R-:W1:Y:S01]  /*08b0*/  LDC.64 R30, c[0x0][0x640] ;  /* 0x00019000ff1e7b82 */ /* 0x000e620000000a00 */
[----:B------:R-:W-:Y:S02]  /*08c0*/  IMAD.X R13, RZ, RZ, ~R7, P0 ;  /* 0x000000ffff0d7224 */ /* 0x000fe400000e0e07 */
[----:B------:R-:W-:Y:S01]  /*08d0*/  FMUL R0, R0, UR4 ;  /* 0x0000000400007c20 */ /* 0x000fe20008400000 */
[----:B------:R-:W-:Y:S01]  /*08e0*/  IMAD.WIDE.U32 R8, R11, R22, R16 ;  /* 0x000000160b087225 */ /* 0x000fe200078e0010 */
[----:B------:R-:W-:-:S03]  /*08f0*/  ULDC UR4, c[0x0][0x154] ;  /* 0x0000550000047ab9 */ /* 0x000fc60000000800 */
[----:B------:R-:W-:Y:S01]  /*0900*/  IMAD R10, R13, R22, RZ ;  /* 0x000000160d0a7224 */ /* 0x000fe200078e02ff */
[----:B------:R-:W2:Y:S01]  /*0910*/  LDC R7, c[0x0][0x144] ;  /* 0x00005100ff077b82 */ /* 0x000ea20000000800 */
[----:B------:R-:W3:Y:S02]  /*0920*/  F2I.U32.TRUNC.NTZ R0, R0 ;  /* 0x0000000000007305 */ /* 0x000ee4000020f000 */
[----:B------:R-:W-:-:S04]  /*0930*/  IMAD R11, R11, R23, R10 ;  /* 0x000000170b0b7224 */ /* 0x000fc800078e020a */
[----:B------:R-:W-:Y:S01]  /*0940*/  IMAD.IADD R9, R9, 0x1, R11 ;  /* 0x0000000109097824 */ /* 0x000fe200078e020b */
[----:B------:R-:W4:Y:S01]  /*0950*/  LDC R24, c[0x0][0x608] ;  /* 0x00018200ff187b82 */ /* 0x000f220000000800 */
[----:B------:R-:W-:-:S03]  /*0960*/  IMAD.MOV.U32 R11, RZ, RZ, -0x1 ;  /* 0xffffffffff0b7424 */ /* 0x000fc600078e00ff */
[-CC-:B0-----:R-:W-:Y:S02]  /*0970*/  SHF.R.U64 R22, R8, R12.reuse, R9.reuse ;  /* 0x0000000c08167219 */ /* 0x181fe40000001209 */
[----:B------:R-:W-:Y:S02]  /*0980*/  I2FP.F32.U32 R8, R5 ;  /* 0x0000000500087245 */ /* 0x000fe40000201000 */
[----:B------:R-:W0:Y:S01]  /*0990*/  LDC R28, c[0x0][0x658] ;  /* 0x00019600ff1c7b82 */ /* 0x000e220000000800 */
[----:B-1----:R-:W-:Y:S01]  /*09a0*/  ISETP.NE.U32.AND P0, PT, R30, RZ, PT ;  /* 0x000000ff1e00720c */ /* 0x002fe20003f05070 */
[----:B---3--:R-:W-:Y:S02]  /*09b0*/  IMAD.MOV R10, RZ, RZ, -R0 ;  /* 0x000000ffff0a7224 */ /* 0x008fe400078e0a00 */
[----:B------:R-:W-:Y:S01]  /*09c0*/  FMUL R8, R8, UR4 ;  /* 0x0000000408087c20 */ /* 0x000fe20008400000 */
[----:B------:R-:W-:Y:S02]  /*09d0*/  SHF.R.U32.HI R9, RZ, R12, R9 ;  /* 0x0000000cff097219 */ /* 0x000fe40000011609 */
[----:B------:R-:W-:Y:S01]  /*09e0*/  ISETP.NE.AND.EX P0, PT, R31, RZ, PT, P0 ;  /* 0x000000ff1f00720c */ /* 0x000fe20003f05300 */
[----:B------:R1:W3:Y:S01]  /*09f0*/  F2I.U32.TRUNC.NTZ R15, R8 ;  /* 0x00000008000f7305 */ /* 0x0002e2000020f000 */
[----:B------:R-:W1:Y:S01]  /*0a00*/  LDC R20, c[0x0][0x148] ;  /* 0x00005200ff147b82 */ /* 0x000e620000000800 */
[----:B--2---:R-:W-:-:S07]  /*0a10*/  IMAD R0, R7, R10, R6 ;  /* 0x0000000a07007224 */ /* 0x004fce00078e0206 */
[----:B------:R-:W2:Y:S01]  /*0a20*/  LDC R26, c[0x0][0x600] ;  /* 0x00018000ff1a7b82 */ /* 0x000ea20000000800 */
[-CC-:B----4-:R-:W-:Y:S02]  /*0a30*/  SHF.R.U64 R32, R22, R24.reuse, R9.reuse ;  /* 0x0000001816207219 */ /* 0x190fe40000001209 */
[----:B------:R-:W-:Y:S01]  /*0a40*/  SHF.R.U32.HI R7, RZ, R24, R9 ;  /* 0x00000018ff077219 */ /* 0x000fe20000011609 */
[----:B------:R-:W-:-:S04]  /*0a50*/  IMAD.MOV.U32 R9, RZ, RZ, 0x1 ;  /* 0x00000001ff097424 */ /* 0x000fc800078e00ff */
[----:B------:R-:W4:Y:S01]  /*0a60*/  LDC R21, c[0x0][0x648] ;  /* 0x00019200ff157b82 */ /* 0x000f220000000800 */
[-C--:B0-----:R-:W-:Y:S02]  /*0a70*/  SHF.L.U32 R6, R11, R28.reuse, RZ ;  /* 0x0000001c0b067219 */ /* 0x081fe400000006ff */
[--C-:B------:R-:W-:Y:S02]  /*0a80*/  SHF.R.U64 R24, R32, R28, R7.reuse ;  /* 0x0000001c20187219 */ /* 0x100fe40000001207 */
[----:B------:R-:W-:Y:S02]  /*0a90*/  LOP3.LUT R13, RZ, R6, RZ, 0x33, !PT ;  /* 0x00000006ff0d7212 */ /* 0x000fe400078e33ff */
[-C--:B------:R-:W-:Y:S01]  /*0aa0*/  SHF.R.U32.HI R7, RZ, R28.reuse, R7 ;  /* 0x0000001cff077219 */ /* 0x080fe20000011607 */
[----:B------:R-:W0:Y:S01]  /*0ab0*/  LDC R23, c[0x0][0x638] ;  /* 0x00018e00ff177b82 */ /* 0x000e220000000800 */
[----:B------:R-:W-:Y:S01]  /*0ac0*/  SHF.L.U32 R12, R9, R28, RZ ;  /* 0x0000001c090c7219 */ /* 0x000fe200000006ff */
[----:B------:R-:W-:-:S06]  /*0ad0*/  IMAD.MOV.U32 R6, RZ, RZ, R24 ;  /* 0x000000ffff067224 */ /* 0x000fcc00078e0018 */
[----:B------:R-:W0:Y:S01]  /*0ae0*/  LDC R101, c[0x0][0x610] ;  /* 0x00018400ff657b82 */ /* 0x000e220000000800 */
[----:B-1-3--:R-:W-:Y:S05]  /*0af0*/  @!P0 BRA `(.L_x_6) ;  /* 0x0000000000288947 */ /* 0x00afea0003800000 */
[----:B------:R-:W1:Y:S02]  /*0b00*/  LDC R11, c[0x0][0x64c] ;  /* 0x00019300ff0b7b82 */ /* 0x000e640000000800 */
[----:B-1----:R-:W-:-:S05]  /*0b10*/  IADD3 R11, P0, R24, R11, RZ ;  /* 0x0000000b180b7210 */ /* 0x002fca0007f1e0ff */
        /* <DEDUP_REMOVED lines=8> */
.L_x_6:
[----:B----4-:R-:W-:Y:S01]  /*0ba0*/  SHF.R.U64 R6, R6, R21, R7 ;  /* 0x0000001506067219 */ /* 0x010fe20000001207 */
[----:B--2---:R-:W-:Y:S01]  /*0bb0*/  VIADD R7, R26, 0xffffffff ;  /* 0xffffffff1a077836 */ /* 0x004fe20000000000 */
[----:B------:R-:W-:Y:S01]  /*0bc0*/  LOP3.LUT R13, R32, R13, RZ, 0xc0, !PT ;  /* 0x0000000d200d7212 */ /* 0x000fe200078ec0ff */
[----:B------:R-:W-:Y:S02]  /*0bd0*/  IMAD.MOV R15, RZ, RZ, -R15 ;  /* 0x000000ffff0f7224 */ /* 0x000fe400078e0a0f */
[----:B------:R-:W-:Y:S02]  /*0be0*/  IMAD.MOV R8, RZ, RZ, -R6 ;  /* 0x000000ffff087224 */ /* 0x000fe400078e0a06 */
[----:B------:R-:W-:Y:S01]  /*0bf0*/  IMAD R13, R12, R6, R13 ;  /* 0x000000060c0d7224 */ /* 0x000fe200078e020d */
[----:B------:R-:W-:Y:S01]  /*0c00*/  LOP3.LUT R6, R22, R7, RZ, 0xc0, !PT ;  /* 0x0000000716067212 */ /* 0x000fe200078ec0ff */
[----:B------:R-:W-:Y:S02]  /*0c10*/  @P3 IMAD R0, R20, R15, R5 ;  /* 0x0000000f14003224 */ /* 0x000fe400078e0205 */
[----:B0-----:R-:W-:-:S02]  /*0c20*/  IMAD R5, R8, R23, R24 ;  /* 0x0000001708057224 */ /* 0x001fc400078e0218 */
[----:B------:R-:W-:Y:S02]  /*0c30*/  IMAD R101, R13, R101, R0 ;  /* 0x000000650d657224 */ /* 0x000fe400078e0200 */
[----:B------:R-:W-:Y:S02]  /*0c40*/  IMAD R6, R5, R26, R6 ;  /* 0x0000001a05067224 */ /* 0x000fe400078e0206 */
[----:B------:R-:W-:-:S03]  /*0c50*/  IMAD.MOV.U32 R0, RZ, RZ, 0x1 ;  /* 0x00000001ff007424 */ /* 0x000fc600078e00ff */
[----:B------:R-:W-:Y:S02]  /*0c60*/  SEL R100, R6, R101, !P3 ;  /* 0x0000006506647207 */ /* 0x000fe40005800000 */
[----:B------:R-:W-:-:S07]  /*0c70*/  SEL R101, R101, R6, !P3 ;  /* 0x0000000665657207 */ /* 0x000fce0005800000 */
.L_x_4:
[----:B------:R-:W-:-:S08]  /*0c80*/  NOP ;  /* 0x0000000000007918 */ /* 0x000fd00000000000 */
[----:B------:R-:W0:Y:S02]  /*0c90*/  USETMAXREG.TRY_ALLOC.CTAPOOL UP0, 0xe8 ;  /* 0x000000e8000079c8 */ /* 0x000e240008000600 */
[----:B0-----:R-:W-:-:S13]  /*0ca0*/  PLOP3.LUT P0, PT, PT, PT, UP0, 0x80, 0x0 ;  /* 0x000000000000781c */ /* 0x001fda0003f0f008 */
[----:B------:R-:W-:Y:S05]  /*0cb0*/  @!P0 BRA `(.L_x_4) ;  /* 0xfffffffc00f08947 */ /* 0x000fea000383ffff */
[----:B------:R-:W-:Y:S01]  /*0cc0*/  ULDC.64 UR4, c[0x0][0x598] ;  /* 0x0001660000047ab9 */ /* 0x000fe20000000a00 */
[----:B------:R-:W-:Y:S01]  /*0cd0*/  ULDC.64 UR38, c[0x0][0x208] ;  /* 0x0000820000267ab9 */ /* 0x000fe20000000a00 */
[----:B------:R-:W-:-:S04]  /*0ce0*/  ISETP.NE.U32.AND P0, PT, RZ, UR4, PT ;  /* 0x00000004ff007c0c */ /* 0x000fc8000bf05070 */
[----:B------:R-:W-:-:S13]  /*0cf0*/  ISETP.NE.AND.EX P0, PT, RZ, UR5, PT, P0 ;  /* 0x00000005ff007c0c */ /* 0x000fda000bf05300 */
[----:B------:R-:W-:Y:S05]  /*0d00*/  @!P0 BRA `(.L_x_7) ;  /* 0x00000000001c8947 */ /* 0x000fea0003800000 */
[----:B------:R-:W0:Y:S02]  /*0d10*/  LDC.64 R6, c[0x0][0x598] ;  /* 0x00016600ff067b82 */ /* 0x000e240000000a00 */
[----:B0-----:R-:W2:Y:S02]  /*0d20*/  LDG.E.64 R6, desc[UR38][R6.64] ;  /* 0x0000002606067981 */ /* 0x001ea4000c1e1b00 */
[----:B--2---:R-:W-:-:S04]  /*0d30*/  ISETP.NE.U32.AND P0, PT, R6, RZ, PT ;  /* 0x000000ff0600720c */ /* 0x004fc80003f05070 */
[----:B------:R-:W-:-:S13]  /*0d40*/  ISETP.NE.AND.EX P0, PT, R7, RZ, PT, P0 ;  /* 0x000000ff0700720c */ /* 0x000fda0003f05300 */
[----:B------:R-:W-:Y:S05]  /*0d50*/  @!P0 BRA `(.L_x_7) ;  /* 0x0000000000088947 */ /* 0x000fea0003800000 */
[----:B------:R0:W5:Y:S01]  /*0d60*/  LD.E R19, desc[UR38][R6.64] ;  /* 0x0000002606137980 */ /* 0x000162000c101900 */
[----:B------:R-:W-:Y:S05]  /*0d70*/  BRA `(.L_x_8) ;  /* 0x0000000000247947 */ /* 0x000fea0003800000 */
.L_x_7:
[----:B------:R-:W-:Y:S02]  /*0d80*/  ULDC.64 UR4, c[0x0][0x588] ;  /* 0x0001620000047ab9 */ /* 0x000fe40000000a00 */
[----:B------:R-:W-:-:S04]  /*0d90*/  ISETP.NE.U32.AND P0, PT, RZ, UR4, PT ;  /* 0x00000004ff007c0c */ /* 0x000fc8000bf05070 */
[----:B------:R-:W-:-:S13]  /*0da0*/  ISETP.NE.AND.EX P0, PT, RZ, UR5, PT, P0 ;  /* 0x00000005ff007c0c */ /* 0x000fda000bf05300 */
[----:B------:R-:W-:Y:S05]  /*0db0*/  @!P0 BRA `(.L_x_9) ;  /* 0x00000000000c8947 */ /* 0x000fea0003800000 */
[----:B------:R-:W0:Y:S02]  /*0dc0*/  LDC.64 R6, c[0x0][0x588] ;  /* 0x00016200ff067b82 */ /* 0x000e240000000a00 */
[----:B0-----:R1:W5:Y:S01]  /*0dd0*/  LDG.E R19, desc[UR38][R6.64] ;  /* 0x0000002606137981 */ /* 0x001362000c1e1900 */
[----:B------:R-:W-:Y:S05]  /*0de0*/  BRA `(.L_x_8) ;  /* 0x0000000000087947 */ /* 0x000fea0003800000 */
.L_x_9:
[----:B------:R-:W-:Y:S02]  /*0df0*/  ULDC UR4, c[0x0][0x580] ;  /* 0x0001600000047ab9 */ /* 0x000fe40000000800 */
[----:B------:R-:W-:-:S07]  /*0e00*/  IMAD.U32 R19, RZ, RZ, UR4 ;  /* 0x00000004ff137e24 */ /* 0x000fce000f8e00ff */
.L_x_8:
[----:B------:R-:W-:Y:S02]  /*0e10*/  ULDC.64 UR4, c[0x0][0x5a0] ;  /* 0x0001680000047ab9 */ /* 0x000fe40000000a00 */
[----:B------:R-:W-:-:S04]  /*0e20*/  ISETP.NE.U32.AND P0, PT, RZ, UR4, PT ;  /* 0x00000004ff007c0c */ /* 0x000fc8000bf05070 */
[----:B------:R-:W-:-:S13]  /*0e30*/  ISETP.NE.AND.EX P0, PT, RZ, UR5, PT, P0 ;  /* 0x00000005ff007c0c */ /* 0x000fda000bf05300 */
[----:B------:R-:W-:Y:S05]  /*0e40*/  @!P0 BRA `(.L_x_10) ;  /* 0x00000000001c8947 */ /* 0x000fea0003800000 */
[----:B01----:R-:W0:Y:S02]  /*0e50*/  LDC.64 R6, c[0x0][0x5a0] ;  /* 0x00016800ff067b82 */ /* 0x003e240000000a00 */
[----:B0-----:R-:W2:Y:S02]  /*0e60*/  LDG.E.64 R6, desc[UR38][R6.64] ;  /* 0x0000002606067981 */ /* 0x001ea4000c1e1b00 */
[----:B--2---:R-:W-:-:S04]  /*0e70*/  ISETP.NE.U32.AND P0, PT, R6, RZ, PT ;  /* 0x000000ff0600720c */ /* 0x004fc80003f05070 */
[----:B------:R-:W-:-:S13]  /*0e80*/  ISETP.NE.AND.EX P0, PT, R7, RZ, PT, P0 ;  /* 0x000000ff0700720c */ /* 0x000fda0003f05300 */
[----:B------:R-:W-:Y:S05]  /*0e90*/  @!P0 BRA `(.L_x_10) ;  /* 0x0000000000088947 */ /* 0x000fea0003800000 */
[----:B------:R0:W5:Y:S01]  /*0ea0*/  LD.E R88, desc[UR38][R6.64] ;  /* 0x0000002606587980 */ /* 0x000162000c101900 */
[----:B------:R-:W-:Y:S05]  /*0eb0*/  BRA `(.L_x_11) ;  /* 0x0000000000247947 */ /* 0x000fea0003800000 */
.L_x_10:
[----:B------:R-:W-:Y:S02]  /*0ec0*/  ULDC.64 UR4, c[0x0][0x590] ;  /* 0x0001640000047ab9 */ /* 0x000fe40000000a00 */
[----:B------:R-:W-:-:S04]  /*0ed0*/  ISETP.NE.U32.AND P0, PT, RZ, UR4, PT ;  /* 0x00000004ff007c0c */ /* 0x000fc8000bf05070 */
[----:B------:R-:W-:-:S13]  /*0ee0*/  ISETP.NE.AND.EX P0, PT, RZ, UR5, PT, P0 ;  /* 0x00000005ff007c0c */ /* 0x000fda000bf05300 */
[----:B------:R-:W-:Y:S05]  /*0ef0*/  @!P0 BRA `(.L_x_12) ;  /* 0x00000000000c8947 */ /* 0x000fea0003800000 */
[----:B------:R-:W2:Y:S02]  /*0f00*/  LDC.64 R88, c[0x0][0x590] ;  /* 0x00016400ff587b82 */ /* 0x000ea40000000a00 */
[----:B--2---:R2:W5:Y:S01]  /*0f10*/  LDG.E R88, desc[UR38][R88.64] ;  /* 0x0000002658587981 */ /* 0x004562000c1e1900 */
[----:B------:R-:W-:Y:S05]  /*0f20*/  BRA `(.L_x_11) ;  /* 0x0000000000087947 */ /* 0x000fea0003800000 */
.L_x_12:
[----:B------:R-:W-:Y:S02]  /*0f30*/  ULDC UR4, c[0x0][0x584] ;  /* 0x0001610000047ab9 */ /* 0x000fe40000000800 */
[----:B------:R-:W-:-:S07]  /*0f40*/  IMAD.U32 R88, RZ, RZ, UR4 ;  /* 0x00000004ff587e24 */ /* 0x000fce000f8e00ff */
.L_x_11:
[----:B------:R-:W-:-:S13]  /*0f50*/  LOP3.LUT P0, RZ, R0, 0xff, RZ, 0xc0, !PT ;  /* 0x000000ff00ff7812 */ /* 0x000fda000780c0ff */
[----:B------:R-:W-:Y:S05]  /*0f60*/  @!P0 EXIT ;  /* 0x000000000000894d */ /* 0x000fea0003800000 */
[----:B------:R-:W3:Y:S01]  /*0f70*/  LDC R90, c[0x0][0x658] ;  /* 0x00019600ff5a7b82 */ /* 0x000ee20000000800 */
[----:B------:R-:W-:Y:S01]  /*0f80*/  ULDC.64 UR6, c[0x0][0x288] ;  /* 0x0000a20000067ab9 */ /* 0x000fe20000000a00 */
[----:B------:R-:W-:Y:S01]  /*0f90*/  LOP3.LUT R14, R14, 0x1, RZ, 0xc0, !PT ;  /* 0x000000010e0e7812 */ /* 0x000fe200078ec0ff */
[----:B------:R-:W-:Y:S01]  /*0fa0*/  UIADD3 UR4, UR7, 0x3f, URZ ;  /* 0x0000003f07047890 */ /* 0x000fe2000fffe03f */
[----:B------:R-:W-:Y:S01]  /*0fb0*/  SHF.R.U32.HI R0, RZ, 0x2, R3 ;  /* 0x00000002ff007819 */ /* 0x000fe20000011603 */
[----:B01----:R-:W-:Y:S01]  /*0fc0*/  IMAD.MOV.U32 R7, RZ, RZ, -0x1 ;  /* 0xffffffffff077424 */ /* 0x003fe200078e00ff */
[----:B------:R-:W-:Y:S01]  /*0fd0*/  SHF.R.U32.HI R4, RZ, 0x1, R4 ;  /* 0x00000001ff047819 */ /* 0x000fe20000011604 */
[----:B------:R-:W-:Y:S01]  /*0fe0*/  USHF.R.S32.HI UR5, URZ, 0x1f, UR4 ;  /* 0x0000001f3f057899 */ /* 0x000fe20008011404 */
[----:B------:R-:W0:Y:S01]  /*0ff0*/  LDC.64 R92, c[0x0][0x5c8] ;  /* 0x00017200ff5c7b82 */ /* 0x000e220000000a00 */
[----:B------:R-:W-:Y:S01]  /*1000*/  IMAD.SHL.U32 R5, R14, 0x40, RZ ;  /* 0x000000400e057824 */ /* 0x000fe200078e00ff */
[----:B------:R-:W-:Y:S01]  /*1010*/  LOP3.LUT R0, R0, 0x7, RZ, 0xc0, !PT ;  /* 0x0000000700007812 */ /* 0x000fe200078ec0ff */
[----:B------:R-:W-:Y:S01]  /*1020*/  ULEA.HI UR5, UR5, UR4, URZ, 0x6 ;  /* 0x0000000405057291 */ /* 0x000fe2000f8f303f */
[----:B------:R-:W-:Y:S01]  /*1030*/  LOP3.LUT R23, R4, 0x30, RZ, 0xc0, !PT ;  /* 0x0000003004177812 */ /* 0x000fe200078ec0ff */
[----:B------:R-:W-:Y:S01]  /*1040*/  IMAD.MOV.U32 R9, RZ, RZ, 0x1 ;  /* 0x00000001ff097424 */ /* 0x000fe200078e00ff */
[--C-:B------:R-:W-:Y:S01]  /*1050*/  LOP3.LUT R22, R5, 0x40, R0.reuse, 0xe2, !PT ;  /* 0x0000004005167812 */ /* 0x100fe200078ee200 */
[----:B------:R-:W-:Y:S01]  /*1060*/  USHF.R.S32.HI UR43, URZ, 0x6, UR5 ;  /* 0x000000063f2b7899 */ /* 0x000fe20008011405 */
[----:B------:R-:W1:Y:S01]  /*1070*/  LDC R95, c[0x0][0x600] ;  /* 0x00018000ff5f7b82 */ /* 0x000e620000000800 */
[-C--:B------:R-:W-:Y:S01]  /*1080*/  IADD3 R5, RZ, -R23.reuse, -R0 ;  /* 0x80000017ff057210 */ /* 0x080fe20007ffe800 */
[----:B------:R-:W-:Y:S01]  /*1090*/  IMAD.U32 R6, RZ, RZ, UR6 ;  /* 0x00000006ff067e24 */ /* 0x000fe2000f8e00ff */
[C---:B--2---:R-:W-:Y:S01]  /*10a0*/  LOP3.LUT R89, R3.reuse, 0x3, RZ, 0xc0, !PT ;  /* 0x0000000303597812 */ /* 0x044fe200078ec0ff */
[----:B------:R-:W-:Y:S01]  /*10b0*/  UISETP.LT.AND UP0, UPT, UR43, 0x1, UPT ;  /* 0x000000012b00788c */ /* 0x000fe2000bf01270 */
[----:B------:R-:W-:Y:S01]  /*10c0*/  LOP3.LUT R94, R3, 0x80, RZ, 0xc0, !PT ;  /* 0x00000080035e7812 */ /* 0x000fe200078ec0ff */
[----:B------:R-:W-:Y:S01]  /*10d0*/  IMAD R5, R14, -0x40, R5 ;  /* 0xffffffc00e057824 */ /* 0x000fe200078e0205 */
[----:B------:R-:W-:Y:S01]  /*10e0*/  ULDC UR4, c[0x0][0x284] ;  /* 0x0000a10000047ab9 */ /* 0x000fe20000000800 */
[-C--:B---3--:R-:W-:Y:S01]  /*10f0*/  SHF.L.U32 R7, R7, R90.reuse, RZ ;  /* 0x0000005a07077219 */ /* 0x088fe200000006ff */
[----:B------:R-:W-:Y:S01]  /*1100*/  USEL UR44, UR43, 0x1, UP0 ;  /* 0x000000012b2c7887 */ /* 0x000fe20008000000 */
[----:B------:R-:W-:Y:S01]  /*1110*/  LOP3.LUT R22, R22, R23, RZ, 0xfc, !PT ;  /* 0x0000001716167212 */ /* 0x000fe200078efcff */
[----:B------:R-:W-:Y:S01]  /*1120*/  IMAD R89, R89, -0x2, R6 ;  /* 0xfffffffe59597824 */ /* 0x000fe200078e0206 */
[----:B------:R-:W-:Y:S01]  /*1130*/  SHF.L.U32 R90, R9, R90, RZ ;  /* 0x0000005a095a7219 */ /* 0x000fe200000006ff */
[----:B------:R-:W-:Y:S01]  /*1140*/  VIADD R97, R5, UR4 ;  /* 0x0000000405617c36 */ /* 0x000fe20008000000 */
[----:B------:R-:W-:Y:S01]  /*1150*/  LOP3.LUT R98, R18, 0x1, RZ, 0xfc, !PT ;  /* 0x0000000112627812 */ /* 0x000fe200078efcff */
[----:B------:R-:W-:Y:S01]  /*1160*/  IMAD.MOV.U32 R23, RZ, RZ, RZ ;  /* 0x000000ffff177224 */ /* 0x000fe200078e00ff */
[C---:B0-----:R-:W-:Y:S01]  /*1170*/  SHF.L.U64.HI R91, R92.reuse, 0x3, R93 ;  /* 0x000000035c5b7819 */ /* 0x041fe2000001025d */
[----:B------:R-:W-:Y:S01]  /*1180*/  IMAD.SHL.U32 R92, R92, 0x8, RZ ;  /* 0x000000085c5c7824 */ /* 0x000fe200078e00ff */
[----:B------:R-:W-:Y:S01]  /*1190*/  SHF.R.U32.HI R94, RZ, 0x7, R94 ;  /* 0x00000007ff5e7819 */ /* 0x000fe2000001165e */
[----:B------:R-:W-:Y:S01]  /*11a0*/  IMAD.SHL.U32 R93, R3, 0x2, RZ ;  /* 0x00000002035d7824 */ /* 0x000fe200078e00ff */
[----:B------:R-:W-:Y:S01]  /*11b0*/  LOP3.LUT R96, RZ, R7, RZ, 0x33, !PT ;  /* 0x00000007ff607212 */ /* 0x000fe200078e33ff */
[----:B------:R-:W-:Y:S01]  /*11c0*/  UIADD3 UR44, UR43, -UR44, URZ ;  /* 0x8000002c2b2c7290 */ /* 0x000fe2000fffe03f */
[----:B------:R-:W-:Y:S01]  /*11d0*/  UMOV UR40, URZ ;  /* 0x0000003f00287c82 */ /* 0x000fe20008000000 */
[----:B-1----:R-:W-:Y:S01]  /*11e0*/  VIADD R95, R95, 0xffffffff ;  /* 0xffffffff5f5f7836 */ /* 0x002fe20000000000 */
[----:B------:R-:W-:-:S09]  /*11f0*/  UMOV UR41, URZ ;  /* 0x0000003f00297c82 */ /* 0x000fd20008000000 */
.L_x_158:
[----:B0-----:R-:W0:Y:S01]  /*1200*/  SHFL.IDX PT, R0, R94, RZ, 0x1f ;  /* 0x00001fff5e007589 */ /* 0x001e2200000e0000 */
[----:B-1----:R-:W1:Y:S01]  /*1210*/  S2UR UR7, SR_CgaCtaId ;  /* 0x00000000000779c3 */ /* 0x002e620000008800 */
[----:B------:R-:W-:Y:S01]  /*1220*/  UMOV UR6, 0x400 ;  /* 0x0000040000067882 */ /* 0x000fe20000000000 */
[----:B0-----:R-:W-:Y:S01]  /*1230*/  R2UR UR4, R0 ;  /* 0x00000000000472ca */ /* 0x001fe200000e0000 */
[----:B-1----:R-:W-:-:S12]  /*1240*/  ULEA UR46, UR7, UR6, 0x18 ;  /* 0x00000006072e7291 */ /* 0x002fd8000f8ec03f */
[----:B------:R-:W-:-:S04]  /*1250*/  ULEA.HI UR5, UR4, UR4, URZ, 0x1 ;  /* 0x0000000404057291 */ /* 0x000fc8000f8f083f */
[----:B------:R-:W-:-:S04]  /*1260*/  ULOP3.LUT UR5, UR5, 0x7fffe, URZ, 0xc0, !UPT ;  /* 0x0007fffe05057892 */ /* 0x000fc8000f8ec03f */
[----:B------:R-:W-:-:S03]  /*1270*/  UIADD3 UR5, UR4, -UR5, URZ ;  /* 0x8000000504057290 */ /* 0x000fc6000fffe03f */
[----:B------:R-:W-:Y:S01]  /*1280*/  ULDC UR4, c[0x0][0x28c] ;  /* 0x0000a30000047ab9 */ /* 0x000fe20000000800 */
[----:B------:R-:W-:Y:S01]  /*1290*/  ULEA UR5, UR5, UR46, 0xd ;  /* 0x0000002e05057291 */ /* 0x000fe2000f8e683f */
[----:B------:R-:W-:-:S03]  /*12a0*/  ISETP.LT.AND P0, PT, RZ, UR4, PT ;  /* 0x00000004ff007c0c */ /* 0x000fc6000bf01270 */
[----:B------:R-:W-:-:S04]  /*12b0*/  UIADD3 UR5, UR5, 0x180, URZ ;  /* 0x0000018005057890 */ /* 0x000fc8000fffe03f */
[----:B------:R-:W-:-:S04]  /*12c0*/  USHF.R.U32.HI UR5, URZ, 0x4, UR5 ;  /* 0x000000043f057899 */ /* 0x000fc80008011605 */
[----:B------:R-:W-:-:S04]  /*12d0*/  ULOP3.LUT UR5, UR5, 0x3fff, URZ, 0xc0, !UPT ;  /* 0x00003fff05057892 */ /* 0x000fc8000f8ec03f */
[----:B------:R-:W-:Y:S01]  /*12e0*/  ULOP3.LUT UR45, UR5, 0x10000, URZ, 0xfc, !UPT ;  /* 0x00010000052d7892 */ /* 0x000fe2000f8efc3f */
[----:B--2345:R-:W-:Y:S11]  /*12f0*/  @P0 BRA `(.L_x_13) ;  /* 0x0000000000400947 */ /* 0x03cff60003800000 */
[----:B------:R-:W-:Y:S01]  /*1300*/  MOV R0, 0x0 ;  /* 0x0000000000007802 */ /* 0x000fe20000000f00 */
[----:B------:R-:W-:Y:S01]  /*1310*/  ULDC.64 UR4, c[0x4][0x68] ;  /* 0x01001a0000047ab9 */ /* 0x000fe20000000a00 */
[----:B------:R-:W-:Y:S01]  /*1320*/  ULDC.64 UR6, c[0x4][0x8] ;  /* 0x0100020000067ab9 */ /* 0x000fe20000000a00 */
[----:B------:R-:W-:Y:S01]  /*1330*/  IMAD.U32 R4, RZ, RZ, UR4 ;  /* 0x00000004ff047e24 */ /* 0x000fe2000f8e00ff */
[----:B------:R0:W1:Y:S01]  /*1340*/  LDC.64 R14, c[0x4][R0] ;  /* 0x01000000000e7b82 */ /* 0x0000620000000a00 */
[----:B------:R-:W-:Y:S01]  /*1350*/  IMAD.U32 R5, RZ, RZ, UR5 ;  /* 0x00000005ff057e24 */ /* 0x000fe2000f8e00ff */
[----:B------:R-:W-:Y:S01]  /*1360*/  ULDC.64 UR4, c[0x4][0x70] ;  /* 0x01001c0000047ab9 */ /* 0x000fe20000000a00 */
[----:B------:R-:W-:Y:S02]  /*1370*/  IMAD.U32 R10, RZ, RZ, UR6 ;  /* 0x00000006ff0a7e24 */ /* 0x000fe4000f8e00ff */
[----:B------:R-:W-:Y:S02]  /*1380*/  IMAD.U32 R6, RZ, RZ, UR4 ;  /* 0x00000004ff067e24 */ /* 0x000fe4000f8e00ff */
[----:B------:R-:W-:-:S02]  /*1390*/  IMAD.U32 R7, RZ, RZ, UR5 ;  /* 0x00000005ff077e24 */ /* 0x000fc4000f8e00ff */
[----:B------:R-:W-:Y:S02]  /*13a0*/  IMAD.U32 R11, RZ, RZ, UR7 ;  /* 0x00000007ff0b7e24 */ /* 0x000fe4000f8e00ff */
[----:B------:R-:W-:Y:S02]  /*13b0*/  IMAD.MOV.U32 R8, RZ, RZ, 0x1e1 ;  /* 0x000001e1ff087424 */ /* 0x000fe400078e00ff */
[----:B------:R-:W-:Y:S02]  /*13c0*/  IMAD.MOV.U32 R12, RZ, RZ, 0x1 ;  /* 0x00000001ff0c7424 */ /* 0x000fe400078e00ff */
[----:B0-----:R-:W-:-:S07]  /*13d0*/  IMAD.MOV.U32 R13, RZ, RZ, RZ ;  /* 0x000000ffff0d7224 */ /* 0x001fce00078e00ff */
[----:B------:R-:W-:-:S07]  /*13e0*/  LEPC R20, `(.L_x_13) ;  /* 0x000000001014794e */ /* 0x000fce0000000000 */
[----:B-1---5:R-:W-:Y:S05]  /*13f0*/  CALL.ABS.NOINC R14 ;  /* 0x000000000e007343 */ /* 0x022fea0003c00000 */
.L_x_13:
[----:B------:R-:W-:-:S13]  /*1400*/  ISETP.NE.AND P0, PT, R98, 0x3, PT ;  /* 0x000000036200780c */ /* 0x000fda0003f05270 */
[----:B------:R-:W-:Y:S05]  /*1410*/  @!P0 BRA `(.L_x_14) ;  /* 0x0000000000048947 */ /* 0x000fea0003800000 */
[----:B------:R-:W-:Y:S01]  /*1420*/  BPT.TRAP 0x1 ;  /* 0x000000040000795c */ /* 0x000fe20000300000 */
.L_x_14:
[----:B------:R-:W-:Y:S02]  /*1430*/  IMAD.U32 R3, RZ, RZ, UR41 ;  /* 0x00000029ff037e24 */ /* 0x000fe4000f8e00ff */
[----:B------:R-:W-:-:S03]  /*1440*/  IMAD.U32 R0, RZ, RZ, UR40 ;  /* 0x00000028ff007e24 */ /* 0x000fc6000f8e00ff */
[----:B------:R-:W-:Y:S02]  /*1450*/  LEA R3, R3, UR46, 0x3 ;  /* 0x0000002e03037c11 */ /* 0x000fe4000f8e18ff */
[----:B------:R-:W-:-:S04]  /*1460*/  SHF.L.U32 R0, R0, 0x1f, RZ ;  /* 0x0000001f00007819 */ /* 0x000fc800000006ff */
[----:B------:R0:W1:Y:S01]  /*1470*/  SYNCS.PHASECHK.TRANS64.TRYWAIT P1, [R3+URZ], R0 ;  /* 0x00000000030075a7 */ /* 0x000062000802017f */
[----:B------:R-:W-:Y:S05]  /*1480*/  @!P0 BRA `(.L_x_15) ;  /* 0x0000000000048947 */ /* 0x000fea0003800000 */
[----:B------:R-:W-:Y:S01]  /*1490*/  BPT.TRAP 0x1 ;  /* 0x000000040000795c */ /* 0x000fe20000300000 */
.L_x_15:
[----:B------:R-:W-:-:S05]  /*14a0*/  IMAD.U32 R4, RZ, RZ, UR44 ;  /* 0x0000002cff047e24 */ /* 0x000fca000f8e00ff */
[----:B------:R-:W-:Y:S01]  /*14b0*/  ISETP.GE.AND P2, PT, R4, 0x1, PT ;  /* 0x000000010400780c */ /* 0x000fe20003f46270 */
[----:B-1----:R-:W-:-:S12]  /*14c0*/  @P1 BRA `(.L_x_16) ;  /* 0x0000000000081947 */ /* 0x002fd80003800000 */
[----:B------:R-:W1:Y:S02]  /*14d0*/  SYNCS.PHASECHK.TRANS64.TRYWAIT P1, [R3+URZ], R0 ;  /* 0x00000000030075a7 */ /* 0x000e64000802017f */
[----:B-1----:R-:W-:Y:S05]  /*14e0*/  @!P1 BRA `(.L_x_17) ;  /* 0x0000006400c89947 */ /* 0x002fea0003800000 */
.L_x_16:
[----:B------:R-:W-:Y:S05]  /*14f0*/  WARPSYNC.ALL ;  /* 0x0000000000007948 */ /* 0x000fea0003800000 */
[----:B------:R-:W-:Y:S01]  /*1500*/  UIADD3 UR4, UR46, 0x18180, URZ ;  /* 0x000181802e047890 */ /* 0x000fe2000fffe03f */
[----:B------:R-:W-:Y:S01]  /*1510*/  WARPGROUP.ARRIVE ;  /* 0x00000000000079c5 */ /* 0x000fe20000000000 */
[----:B------:R-:W-:Y:S02]  /*1520*/  ULEA UR5, UR41, UR45, 0xa ;  /* 0x0000002d29057291 */ /* 0x000fe4000f8e503f */
[----:B------:R-:W-:Y:S01]  /*1530*/  USHF.R.U32.HI UR4, URZ, 0x4, UR4 ;  /* 0x000000043f047899 */ /* 0x000fe20008011604 */
[----:B------:R-:W-:Y:S01]  /*1540*/  UMOV UR9, 0x40000040 ;  /* 0x4000004000097882 */ /* 0x000fe20000000000 */
[----:B------:R-:W-:-:S02]  /*1550*/  UMOV UR11, 0x40000040 ;  /* 0x40000040000b7882 */ /* 0x000fc40000000000 */
[----:B------:R-:W-:Y:S01]  /*1560*/  ULOP3.LUT UR4, UR4, 0x3fff, URZ, 0xc0, !UPT ;  /* 0x00003fff04047892 */ /* 0x000fe2000f8ec03f */
[----:B------:R-:W-:-:S03]  /*1570*/  UMOV UR8, UR5 ;  /* 0x0000000500087c82 */ /* 0x000fc60008000000 */
[----:B------:R-:W-:-:S04]  /*1580*/  ULOP3.LUT UR4, UR4, 0x10000, URZ, 0xfc, !UPT ;  /* 0x0001000004047892 */ /* 0x000fc8000f8efc3f */
[----:B------:R-:W-:-:S07]  /*1590*/  ULEA UR6, UR41, UR4, 0xa ;  /* 0x0000000429067291 */ /* 0x000fce000f8e503f */
[----:B------:R-:W-:Y:S02]  /*15a0*/  UMOV UR10, UR6 ;  /* 0x00000006000a7c82 */ /* 0x000fe40008000000 */
[----:B------:R-:W-:Y:S01]  /*15b0*/  HGMMA.64x128x16.F32 R24, gdesc[UR8], RZ, !UPT, gsb0 ;  /* 0x01e00000081879f0 */ /* 0x000fe2000c0008ff */
[----:B------:R-:W-:Y:S02]  /*15c0*/  UIADD3 UR8, UR5, 0x2, URZ ;  /* 0x0000000205087890 */ /* 0x000fe4000fffe03f */
[----:B------:R-:W-:Y:S01]  /*15d0*/  UIADD3 UR10, UR6, 0x2, URZ ;  /* 0x00000002060a7890 */ /* 0x000fe2000fffe03f */
[----:B------:R-:W-:Y:S01]  /*15e0*/  UMOV UR9, 0x40000040 ;  /* 0x4000004000097882 */ /* 0x000fe20000000000 */
[----:B------:R-:W-:Y:S01]  /*15f0*/  UMOV UR11, 0x40000040 ;  /* 0x40000040000b7882 */ /* 0x000fe20000000000 */
[----:B------:R-:W-:Y:S02]  /*1600*/  WARPGROUP.DEPBAR.LE gsb0, 0x0 ;  /* 0x00008000000079c5 */ /* 0x000fe40000010000 */
[----:B------:R-:W-:-:S06]  /*1610*/  WARPGROUP.ARRIVE ;  /* 0x00000000000079c5 */ /* 0x000fcc0000000000 */
[----:B------:R-:W-:Y:S01]  /*1620*/  HGMMA.64x128x16.F32 R24, gdesc[UR8], R24, gsb0 ;  /* 0x01e00000081879f0 */ /* 0x000fe20008000818 */
        /* <DEDUP_REMOVED lines=13> */
[----:B------:R-:W-:Y:S03]  /*1700*/  HGMMA.64x128x16.F32 R24, gdesc[UR8], R24, gsb0 ;  /* 0x01e00000081879f0 */ /* 0x000fe60008000818 */
[----:B------:R-:W-:Y:S02]  /*1710*/  WARPGROUP.DEPBAR.LE gsb0, 0x0 ;  /* 0x00008000000079c5 */ /* 0x000fe40000010000 */
[----:B------:R-:W-:Y:S05]  /*1720*/  @!P2 BRA `(.L_x_18) ;  /* 0x00000004001ca947 */ /* 0x000fea0003800000 */
[----:B------:R-:W-:Y:S01]  /*1730*/  UIADD3 UR5, UR41, 0x1, URZ ;  /* 0x0000000129057890 */ /* 0x000fe2000fffe03f */
[----:B01----:R-:W-:-:S03]  /*1740*/  IMAD.U32 R0, RZ, RZ, UR44 ;  /* 0x0000002cff007e24 */ /* 0x003fc6000f8e00ff */
[----:B------:R-:W-:-:S04]  /*1750*/  UISETP.NE.AND UP0, UPT, UR5, 0x6, UPT ;  /* 0x000000060500788c */ /* 0x000fc8000bf05270 */
[----:B------:R-:W-:Y:S02]  /*1760*/  USEL UR6, URZ, 0x1, UP0 ;  /* 0x000000013f067887 */ /* 0x000fe40008000000 */
[----:B------:R-:W-:Y:S02]  /*1770*/  USEL UR5, UR5, URZ, UP0 ;  /* 0x0000003f05057287 */ /* 0x000fe40008000000 */
[----:B------:R-:W-:-:S06]  /*1780*/  ULOP3.LUT UR6, UR40, UR6, URZ, 0x3c, !UPT ;  /* 0x0000000628067292 */ /* 0x000fcc000f8e3c3f */
[----:B------:R-:W-:Y:S01]  /*1790*/  IMAD.U32 R5, RZ, RZ, UR6 ;  /* 0x00000006ff057e24 */ /* 0x000fe2000f8e00ff */
[----:B------:R-:W-:-:S06]  /*17a0*/  UMOV UR6, UR41 ;  /* 0x0000002900067c82 */ /* 0x000fcc0008000000 */
.L_x_25:
[----:B01----:R-:W-:Y:S05]  /*17b0*/  @!P0 BRA `(.L_x_19) ;  /* 0x0000000000048947 */ /* 0x003fea0003800000 */
[----:B------:R-:W-:Y:S01]  /*17c0*/  BPT.TRAP 0x1 ;  /* 0x000000040000795c */ /* 0x000fe20000300000 */
.L_x_19:
[----:B------:R-:W0:Y:S01]  /*17d0*/  S2UR UR8, SR_CgaCtaId ;  /* 0x00000000000879c3 */ /* 0x000e220000008800 */
[----:B------:R-:W-:Y:S01]  /*17e0*/  UMOV UR7, 0x400 ;  /* 0x0000040000077882 */ /* 0x000fe20000000000 */
[----:B------:R-:W-:Y:S01]  /*17f0*/  SHF.L.U32 R3, R5, 0x1f, RZ ;  /* 0x0000001f05037819 */ /* 0x000fe200000006ff */
[----:B0-----:R-:W-:-:S04]  /*1800*/  ULEA UR13, UR8, UR7, 0x18 ;  /* 0x00000007080d7291 */ /* 0x001fc8000f8ec03f */
[----:B------:R-:W-:-:S09]  /*1810*/  ULEA UR7, UR5, UR13, 0x3 ;  /* 0x0000000d05077291 */ /* 0x000fd2000f8e183f */
[----:B------:R0:W1:Y:S01]  /*1820*/  SYNCS.PHASECHK.TRANS64.TRYWAIT P1, [UR7], R3 ;  /* 0x00000003ff0075a7 */ /* 0x0000620008020147 */
[----:B------:R-:W-:Y:S05]  /*1830*/  @!P0 BRA `(.L_x_20) ;  /* 0x0000000000048947 */ /* 0x000fea0003800000 */
[----:B------:R-:W-:Y:S01]  /*1840*/  BPT.TRAP 0x1 ;  /* 0x000000040000795c */ /* 0x000fe20000300000 */
.L_x_20:
[----:B-1----:R-:W-:Y:S05]  /*1850*/  @P1 BRA `(.L_x_21) ;  /* 0x0000000000081947 */ /* 0x002fea0003800000 */
[----:B------:R-:W1:Y:S02]  /*1860*/  SYNCS.PHASECHK.TRANS64.TRYWAIT P1, [UR7], R3 ;  /* 0x00000003ff0075a7 */ /* 0x000e640008020147 */
[----:B-1----:R-:W-:Y:S05]  /*1870*/  @!P1 BRA `(.L_x_22) ;  /* 0x0000006000f89947 */ /* 0x002fea0003800000 */
.L_x_21:
[----:B------:R-:W-:Y:S01]  /*1880*/  ULEA UR7, UR5, UR45, 0xa ;  /* 0x0000002d05077291 */ /* 0x000fe2000f8e503f */
[----:B------:R-:W-:Y:S01]  /*1890*/  WARPGROUP.ARRIVE ;  /* 0x00000000000079c5 */ /* 0x000fe20000000000 */
[----:B------:R-:W-:Y:S01]  /*18a0*/  ULEA UR12, UR5, UR4, 0xa ;  /* 0x00000004050c7291 */ /* 0x000fe2000f8e503f */
[----:B------:R-:W-:Y:S01]  /*18b0*/  UMOV UR9, 0x40000040 ;  /* 0x4000004000097882 */ /* 0x000fe20000000000 */
[----:B------:R-:W-:-:S03]  /*18c0*/  UMOV UR11, 0x40000040 ;  /* 0x40000040000b7882 */ /* 0x000fc60000000000 */
[----:B------:R-:W-:Y:S02]  /*18d0*/  UMOV UR8, UR7 ;  /* 0x0000000700087c82 */ /* 0x000fe40008000000 */
[----:B------:R-:W-:Y:S02]  /*18e0*/  UMOV UR10, UR12 ;  /* 0x0000000c000a7c82 */ /* 0x000fe40008000000 */
[----:B------:R-:W-:Y:S01]  /*18f0*/  HGMMA.64x128x16.F32 R24, gdesc[UR8], R24, gsb0 ;  /* 0x01e00000081879f0 */ /* 0x000fe20008000818 */
[----:B------:R-:W-:Y:S02]  /*1900*/  UIADD3 UR8, UR7, 0x2, URZ ;  /* 0x0000000207087890 */ /* 0x000fe4000fffe03f */
[----:B------:R-:W-:Y:S01]  /*1910*/  UIADD3 UR10, UR12, 0x2, URZ ;  /* 0x000000020c0a7890 */ /* 0x000fe2000fffe03f */
[----:B------:R-:W-:Y:S01]  /*1920*/  UMOV UR9, 0x40000040 ;  /* 0x4000004000097882 */ /* 0x000fe20000000000 */
[----:B------:R-:W-:Y:S01]  /*1930*/  UMOV UR11, 0x40000040 ;  /* 0x40000040000b7882 */ /* 0x000fe20000000000 */
[----:B------:R-:W-:-:S02]  /*1940*/  WARPGROUP.DEPBAR.LE gsb0, 0x0 ;  /* 0x00008000000079c5 */ /* 0x000fc40000010000 */
        /* <DEDUP_REMOVED lines=18> */
[----:B------:R-:W-:Y:S01]  /*1a70*/  BPT.TRAP 0x1 ;  /* 0x000000040000795c */ /* 0x000fe20000300000 */
.L_x_23:
[----:B------:R-:W-:Y:S01]  /*1a80*/  ULEA UR7, UR6, UR13, 0x3 ;  /* 0x0000000d06077291 */ /* 0x000fe2000f8e183f */
[----:B------:R-:W-:-:S03]  /*1a90*/  ISETP.GT.U32.AND P1, PT, R18, 0x1, PT ;  /* 0x000000011200780c */ /* 0x000fc60003f24070 */
[----:B------:R-:W-:-:S04]  /*1aa0*/  UIADD3 UR7, UR7, 0x30, URZ ;  /* 0x0000003007077890 */ /* 0x000fc8000fffe03f */
[----:B------:R-:W-:-:S09]  /*1ab0*/  UPRMT UR7, URZ, 0x654, UR7 ;  /* 0x000006543f077896 */ /* 0x000fd20008000007 */
[----:B------:R-:W-:Y:S01]  /*1ac0*/  SYNCS.ARRIVE.TRANS64.RED.A1T0 RZ, [UR7], RZ ;  /* 0x000000ffffff79a7 */ /* 0x000fe20008100407 */
[----:B------:R-:W-:Y:S05]  /*1ad0*/  @P1 BRA `(.L_x_24) ;  /* 0x0000000000041947 */ /* 0x000fea0003800000 */
[----:B------:R-:W-:Y:S01]  /*1ae0*/  BPT.TRAP 0x1 ;  /* 0x000000040000795c */ /* 0x000fe20000300000 */
.L_x_24:
[----:B------:R-:W-:Y:S01]  /*1af0*/  UIADD3 UR5, UR5, 0x1, URZ ;  /* 0x0000000105057890 */ /* 0x000fe2000fffe03f */
[C---:B------:R-:W-:Y:S01]  /*1b00*/  ISETP.GT.AND P1, PT, R0.reuse, 0x1, PT ;  /* 0x000000010000780c */ /* 0x040fe20003f24270 */
[----:B------:R-:W-:Y:S01]  /*1b10*/  UIADD3 UR6, UR6, 0x1, URZ ;  /* 0x0000000106067890 */ /* 0x000fe2000fffe03f */
[----:B------:R-:W-:Y:S01]  /*1b20*/  VIADD R0, R0, 0xffffffff ;  /* 0xffffffff00007836 */ /* 0x000fe20000000000 */
[----:B------:R-:W-:Y:S02]  /*1b30*/  UISETP.NE.AND UP0, UPT, UR5, 0x6, UPT ;  /* 0x000000060500788c */ /* 0x000fe4000bf05270 */
[----:B------:R-:W-:Y:S02]  /*1b40*/  UISETP.NE.AND UP1, UPT, UR6, 0x6, UPT ;  /* 0x000000060600788c */ /* 0x000fe4000bf25270 */
[----:B------:R-:W-:Y:S02]  /*1b50*/  USEL UR7, URZ, 0x1, UP0 ;  /* 0x000000013f077887 */ /* 0x000fe40008000000 */
[----:B------:R-:W-:-:S02]  /*1b60*/  USEL UR5, UR5, URZ, UP0 ;  /* 0x0000003f05057287 */ /* 0x000fc40008000000 */
[----:B------:R-:W-:Y:S02]  /*1b70*/  USEL UR6, UR6, URZ, UP1 ;  /* 0x0000003f06067287 */ /* 0x000fe40008800000 */
[----:B------:R-:W-:Y:S01]  /*1b80*/  LOP3.LUT R5, R5, UR7, RZ, 0x3c, !PT ;  /* 0x0000000705057c12 */ /* 0x000fe2000f8e3cff */
[----:B------:R-:W-:Y:S09]  /*1b90*/  @P1 BRA `(.L_x_25) ;  /* 0xfffffffc00041947 */ /* 0x000ff2000383ffff */
.L_x_18:
[----:B01----:R-:W0:Y:S02]  /*1ba0*/  LDC R0, c[0x0][0x28c] ;  /* 0x0000a300ff007b82 */ /* 0x003e240000000800 */
[----:B0-----:R-:W-:-:S13]  /*1bb0*/  ISETP.GE.AND P1, PT, R0, 0x1, PT ;  /* 0x000000010000780c */ /* 0x001fda0003f26270 */
[----:B------:R-:W-:Y:S05]  /*1bc0*/  @!P1 BRA `(.L_x_26) ;  /* 0x0000000000409947 */ /* 0x000fea0003800000 */
[----:B------:R-:W-:Y:S05]  /*1bd0*/  @!P0 BRA `(.L_x_27) ;  /* 0x0000000000048947 */ /* 0x000fea0003800000 */
[----:B------:R-:W-:Y:S01]  /*1be0*/  BPT.TRAP 0x1 ;  /* 0x000000040000795c */ /* 0x000fe20000300000 */
.L_x_27:
[----:B------:R-:W0:Y:S01]  /*1bf0*/  S2UR UR7, SR_CgaCtaId ;  /* 0x00000000000779c3 */ /* 0x000e220000008800 */
[----:B------:R-:W-:Y:S01]  /*1c00*/  UIADD3 UR6, UR44, UR41, URZ ;  /* 0x000000292c067290 */ /* 0x000fe2000fffe03f */
[----:B------:R-:W-:-:S03]  /*1c10*/  ISETP.GT.U32.AND P0, PT, R18, 0x1, PT ;  /* 0x000000011200780c */ /* 0x000fc60003f04070 */
[----:B------:R-:W-:-:S04]  /*1c20*/  UIMAD.WIDE.U32 UR4, UR6, -0x55555555, URZ ;  /* 0xaaaaaaab060478a5 */ /* 0x000fc8000f8e003f */
[----:B------:R-:W-:-:S03]  /*1c30*/  USHF.R.U32.HI UR4, URZ, 0x2, UR5 ;  /* 0x000000023f047899 */ /* 0x000fc60008011605 */
[----:B------:R-:W-:Y:S01]  /*1c40*/  UMOV UR5, 0x400 ;  /* 0x0000040000057882 */ /* 0x000fe20000000000 */
[----:B------:R-:W-:Y:S02]  /*1c50*/  UIMAD UR6, UR4, -0x6, UR6 ;  /* 0xfffffffa040678a4 */ /* 0x000fe4000f8e0206 */
[----:B0-----:R-:W-:-:S04]  /*1c60*/  ULEA UR5, UR7, UR5, 0x18 ;  /* 0x0000000507057291 */ /* 0x001fc8000f8ec03f */
[----:B------:R-:W-:-:S04]  /*1c70*/  ULEA UR6, UR6, UR5, 0x3 ;  /* 0x0000000506067291 */ /* 0x000fc8000f8e183f */
[----:B------:R-:W-:-:S04]  /*1c80*/  UIADD3 UR6, UR6, 0x30, URZ ;  /* 0x0000003006067890 */ /* 0x000fc8000fffe03f */
[----:B------:R-:W-:-:S09]  /*1c90*/  UPRMT UR6, URZ, 0x654, UR6 ;  /* 0x000006543f067896 */ /* 0x000fd20008000006 */
[----:B------:R-:W-:Y:S01]  /*1ca0*/  SYNCS.ARRIVE.TRANS64.RED.A1T0 RZ, [UR6], RZ ;  /* 0x000000ffffff79a7 */ /* 0x000fe20008100406 */
[----:B------:R-:W-:Y:S05]  /*1cb0*/  @P0 BRA `(.L_x_26) ;  /* 0x0000000000040947 */ /* 0x000fea0003800000 */
[----:B------:R-:W-:Y:S01]  /*1cc0*/  BPT.TRAP 0x1 ;  /* 0x000000040000795c */ /* 0x000fe20000300000 */
.L_x_26:
[----:B------:R-:W-:Y:S01]  /*1cd0*/  IMAD.SHL.U32 R6, R100, 0x80, RZ ;  /* 0x0000008064067824 */ /* 0x000fe200078e00ff */
[----:B------:R-:W-:Y:S01]  /*1ce0*/  UIADD3 UR41, UR43, UR41, URZ ;  /* 0x000000292b297290 */ /* 0x000fe2000fffe03f */
[----:B------:R-:W-:Y:S01]  /*1cf0*/  SHF.R.S32.HI R11, RZ, 0x1f, R99 ;  /* 0x0000001fff0b7819 */ /* 0x000fe20000011463 */
[----:B------:R-:W-:Y:S01]  /*1d00*/  UISETP.GE.U32.AND UP1, UPT, UR43, 0x6, UPT ;  /* 0x000000062b00788c */ /* 0x000fe2000bf26070 */
[----:B------:R-:W-:Y:S01]  /*1d10*/  IMAD.SHL.U32 R10, R101, 0x80, RZ ;  /* 0x00000080650a7824 */ /* 0x000fe200078e00ff */
[----:B------:R-:W-:Y:S01]  /*1d20*/  ULDC UR7, c[0x0][0x288] ;  /* 0x0000a20000077ab9 */ /* 0x000fe20000000800 */
[C---:B------:R-:W-:Y:S01]  /*1d30*/  LOP3.LUT R8, R6.reuse, 0x6, R93, 0xf8, !PT ;  /* 0x0000000606087812 */ /* 0x040fe200078ef85d */
[----:B------:R-:W-:Y:S01]  /*1d40*/  UISETP.GT.U32.AND UP0, UPT, UR41, 0x5, UPT ;  /* 0x000000052900788c */ /* 0x000fe2000bf04070 */
[----:B------:R-:W-:Y:S01]  /*1d50*/  ISETP.GE.AND P0, PT, R6, UR7, PT ;  /* 0x0000000706007c0c */ /* 0x000fe2000bf06270 */
[----:B------:R-:W-:Y:S01]  /*1d60*/  ULDC.64 UR4, c[0x0][0x5d0] ;  /* 0x0001740000047ab9 */ /* 0x000fe20000000a00 */
[--C-:B------:R-:W-:Y:S01]  /*1d70*/  SHF.R.S32.HI R9, RZ, 0x1f, R8.reuse ;  /* 0x0000001fff097819 */ /* 0x100fe20000011408 */
[----:B------:R-:W-:Y:S01]  /*1d80*/  ULDC UR10, c[0x0][0x284] ;  /* 0x0000a100000a7ab9 */ /* 0x000fe20000000800 */
[----:B------:R-:W-:Y:S01]  /*1d90*/  IMAD R0, R11, UR4, RZ ;  /* 0x000000040b007c24 */ /* 0x000fe2000f8e02ff */
[----:B------:R-:W-:Y:S01]  /*1da0*/  UISETP.LT.U32.AND UP0, UPT, UR43, 0x6, UP0 ;  /* 0x000000062b00788c */ /* 0x000fe20008701070 */
[----:B------:R-:W-:Y:S01]  /*1db0*/  ISETP.GE.OR P0, PT, R10, UR10, P0 ;  /* 0x0000000a0a007c0c */ /* 0x000fe20008706670 */
[----:B------:R-:W-:Y:S01]  /*1dc0*/  IMAD.WIDE.U32 R4, R99, UR4, R8 ;  /* 0x0000000463047c25 */ /* 0x000fe2000f8e0008 */
[----:B------:R-:W-:Y:S01]  /*1dd0*/  ULDC.64 UR8, c[0x0][0x5c8] ;  /* 0x0001720000087ab9 */ /* 0x000fe20000000a00 */
[----:B------:R-:W-:-:S02]  /*1de0*/  USEL UR6, URZ, 0x1, !UP0 ;  /* 0x000000013f067887 */ /* 0x000fc4000c000000 */
[----:B------:R-:W-:Y:S01]  /*1df0*/  IMAD R3, R99, UR5, R0 ;  /* 0x0000000563037c24 */ /* 0x000fe2000f8e0200 */
[----:B------:R-:W-:Y:S01]  /*1e00*/  @UP1 UIMAD.WIDE.U32 UR4, UR41, -0x55555555, URZ ;  /* 0xaaaaaaab290418a5 */ /* 0x000fe2000f8e003f */
[----:B------:R-:W-:Y:S01]  /*1e10*/  IMAD.WIDE R100, R101, 0x80, R22 ;  /* 0x0000008065647825 */ /* 0x000fe200078e0216 */
[----:B------:R-:W-:Y:S02]  /*1e20*/  ULOP3.LUT UR40, UR40, UR6, URZ, 0x3c, !UPT ;  /* 0x0000000628287292 */ /* 0x000fe4000f8e3c3f */
[----:B------:R-:W-:Y:S01]  /*1e30*/  @UP1 USHF.R.U32.HI UR4, URZ, 0x2, UR5 ;  /* 0x000000023f041899 */ /* 0x000fe20008011605 */
[----:B------:R-:W-:Y:S02]  /*1e40*/  IMAD.IADD R5, R5, 0x1, R3 ;  /* 0x0000000105057824 */ /* 0x000fe400078e0203 */
[----:B------:R-:W-:Y:S01]  /*1e50*/  IMAD R3, R101, UR8, RZ ;  /* 0x0000000865037c24 */ /* 0x000fe2000f8e02ff */
[----:B------:R-:W-:Y:S01]  /*1e60*/  @UP1 ULOP3.LUT UR40, UR40, 0x1, UR4, 0x78, !UPT ;  /* 0x0000000128281892 */ /* 0x000fe2000f8e7804 */
[----:B------:R-:W-:-:S04]  /*1e70*/  IMAD.WIDE.U32 R102, R100, UR8, R4 ;  /* 0x0000000864667c25 */ /* 0x000fc8000f8e0004 */
[----:B------:R-:W-:Y:S02]  /*1e80*/  IMAD R7, R100, UR9, R3 ;  /* 0x0000000964077c24 */ /* 0x000fe4000f8e0203 */
[----:B------:R-:W-:Y:S01]  /*1e90*/  IMAD.MOV.U32 R0, RZ, RZ, -0x1 ;  /* 0xffffffffff007424 */ /* 0x000fe200078e00ff */
[----:B------:R-:W-:Y:S06]  /*1ea0*/  @P0 BRA `(.L_x_28) ;  /* 0x00000040001c0947 */ /* 0x000fec0003800000 */
[----:B-----5:R-:W-:Y:S01]  /*1eb0*/  FSETP.NEU.AND P0, PT, R88, RZ, PT ;  /* 0x000000ff5800720b */ /* 0x020fe20003f0d000 */
[----:B------:R-:W-:Y:S01]  /*1ec0*/  IMAD.IADD R4, R89, 0x1, -R6 ;  /* 0x0000000159047824 */ /* 0x000fe200078e0a06 */
[----:B------:R-:W-:Y:S01]  /*1ed0*/  BSSY B0, `(.L_x_28) ;  /* 0x0000404000007945 */ /* 0x000fe20003800000 */
[----:B------:R-:W-:Y:S02]  /*1ee0*/  IMAD.IADD R3, R97, 0x1, -R10 ;  /* 0x0000000161037824 */ /* 0x000fe400078e0a0a */
[----:B------:R-:W-:Y:S01]  /*1ef0*/  IMAD.IADD R113, R103, 0x1, R7 ;  /* 0x0000000167717824 */ /* 0x000fe200078e0207 */
[----:B------:R-:W-:-:S04]  /*1f00*/  ISETP.GT.AND P2, PT, R4, RZ, PT ;  /* 0x000000ff0400720c */ /* 0x000fc80003f44270 */
[----:B------:R-:W-:-:S03]  /*1f10*/  ISETP.GT.AND P1, PT, R3, RZ, P2 ;  /* 0x000000ff0300720c */ /* 0x000fc60001724270 */
[----:B------:R-:W-:Y:S10]  /*1f20*/  @!P0 BRA `(.L_x_29) ;  /* 0x0000002c00288947 */ /* 0x000ff40003800000 */
[----:B------:R-:W0:Y:S01]  /*1f30*/  LDC.64 R106, c[0x0][0x5b8] ;  /* 0x00016e00ff6a7b82 */ /* 0x000e220000000a00 */
[----:B------:R-:W-:-:S07]  /*1f40*/  ULDC.64 UR4, c[0x0][0x5c0] ;  /* 0x0001700000047ab9 */ /* 0x000fce0000000a00 */
[----:B------:R-:W1:Y:S08]  /*1f50*/  LDC.64 R108, c[0x0][0x5b0] ;  /* 0x00016c00ff6c7b82 */ /* 0x000e700000000a00 */
[----:B------:R-:W2:Y:S01]  /*1f60*/  LDC.64 R110, c[0x0][0x5a8] ;  /* 0x00016a00ff6e7b82 */ /* 0x000ea20000000a00 */
[-C--:B0-----:R-:W-:Y:S02]  /*1f70*/  IMAD R6, R11, R106.reuse, RZ ;  /* 0x0000006a0b067224 */ /* 0x081fe400078e02ff */
[----:B------:R-:W-:-:S04]  /*1f80*/  IMAD.WIDE.U32 R104, R99, R106, R8 ;  /* 0x0000006a63687225 */ /* 0x000fc800078e0008 */
[----:B------:R-:W-:Y:S02]  /*1f90*/  IMAD R103, R99, R107, R6 ;  /* 0x0000006b63677224 */ /* 0x000fe400078e0206 */
[-C--:B-1----:R-:W-:Y:S02]  /*1fa0*/  IMAD R5, R101, R108.reuse, RZ ;  /* 0x0000006c65057224 */ /* 0x082fe400078e02ff */
[----:B------:R-:W-:Y:S02]  /*1fb0*/  IMAD.IADD R13, R105, 0x1, R103 ;  /* 0x00000001690d7824 */ /* 0x000fe400078e0267 */
[----:B------:R-:W-:Y:S02]  /*1fc0*/  IMAD.MOV.U32 R12, RZ, RZ, R104 ;  /* 0x000000ffff0c7224 */ /* 0x000fe400078e0068 */
[C---:B------:R-:W-:Y:S02]  /*1fd0*/  IMAD R107, R100.reuse, R109, R5 ;  /* 0x0000006d646b7224 */ /* 0x040fe400078e0205 */
[----:B------:R-:W-:-:S04]  /*1fe0*/  IMAD.WIDE.U32 R6, R100, R108, R12 ;  /* 0x0000006c64067225 */ /* 0x000fc800078e000c */
[----:B------:R-:W-:Y:S01]  /*1ff0*/  IMAD.IADD R5, R7, 0x1, R107 ;  /* 0x0000000107057824 */ /* 0x000fe200078e026b */
[----:B--2---:R-:W-:-:S04]  /*2000*/  LEA R14, P0, R6, R110, 0x1 ;  /* 0x0000006e060e7211 */ /* 0x004fc800078008ff */
[----:B------:R-:W-:-:S05]  /*2010*/  LEA.HI.X R15, R6, R111, R5, 0x1, P0 ;  /* 0x0000006f060f7211 */ /* 0x000fca00000f0c05 */
[----:B------:R0:W2:Y:S01]  /*2020*/  @P1 LDG.E.LTC128B.U16 R5, desc[UR38][R14.64] ;  /* 0x000000260e051981 */ /* 0x0000a2000c1e1520 */
[----:B------:R-:W-:Y:S01]  /*2030*/  LEA R10, P0, R102, UR4, 0x1 ;  /* 0x00000004660a7c11 */ /* 0x000fe2000f8008ff */
[----:B------:R-:W-:Y:S01]  /*2040*/  IMAD.WIDE.U32 R6, R100, R108, R8 ;  /* 0x0000006c64067225 */ /* 0x000fe200078e0008 */
[----:B------:R-:W-:Y:S03]  /*2050*/  BSSY B1, `(.L_x_30) ;  /* 0x0000012000017945 */ /* 0x000fe60003800000 */
[----:B------:R-:W-:Y:S02]  /*2060*/  IMAD.IADD R7, R107, 0x1, R7 ;  /* 0x000000016b077824 */ /* 0x000fe400078e0207 */
[----:B------:R-:W-:Y:S01]  /*2070*/  IMAD.WIDE.U32 R20, R99, R106, R6 ;  /* 0x0000006a63147225 */ /* 0x000fe200078e0006 */
[----:B0-----:R-:W-:-:S03]  /*2080*/  SHF.L.U64.HI R15, R108, 0x3, R109 ;  /* 0x000000036c0f7819 */ /* 0x001fc6000001026d */
[----:B------:R-:W-:Y:S01]  /*2090*/  IMAD.IADD R7, R103, 0x1, R21 ;  /* 0x0000000167077824 */ /* 0x000fe200078e0215 */
[----:B------:R-:W-:Y:S01]  /*20a0*/  LEA R6, P4, R20, R110, 0x1 ;  /* 0x0000006e14067211 */ /* 0x000fe200078808ff */
[----:B------:R-:W-:-:S03]  /*20b0*/  IMAD.SHL.U32 R14, R108, 0x8, RZ ;  /* 0x000000086c0e7824 */ /* 0x000fc600078e00ff */
[----:B------:R-:W-:Y:S01]  /*20c0*/  LEA.HI.X R7, R20, R111, R7, 0x1, P4 ;  /* 0x0000006f14077211 */ /* 0x000fe200020f0c07 */
[----:B--2---:R-:W-:-:S05]  /*20d0*/  HADD2.F32 R11, -RZ, R5.H0_H0 ;  /* 0x20000005ff0b7230 */ /* 0x004fca0000004100 */
[----:B------:R-:W-:-:S04]  /*20e0*/  FMUL R11, R11, R88 ;  /* 0x000000580b0b7220 */ /* 0x000fc80000400000 */
[----:B------:R-:W-:Y:S01]  /*20f0*/  FFMA R24, R24, R19, R11 ;  /* 0x0000001318187223 */ /* 0x000fe2000000000b */
[----:B------:R-:W-:Y:S02]  /*2100*/  LEA.HI.X R11, R102, UR5, R113, 0x1, P0 ;  /* 0x00000005660b7c11 */ /* 0x000fe400080f0c71 */
[----:B------:R-:W-:Y:S02]  /*2110*/  ISETP.GT.AND P0, PT, R4, 0x1, PT ;  /* 0x000000010400780c */ /* 0x000fe40003f04270 */
[----:B------:R-:W-:Y:S02]  /*2120*/  F2FP.F16.F32.PACK_AB R24, RZ, R24 ;  /* 0x00000018ff18723e */ /* 0x000fe400000000ff */
[----:B------:R-:W-:-:S03]  /*2130*/  ISETP.GT.AND P3, PT, R3, RZ, P0 ;  /* 0x000000ff0300720c */ /* 0x000fc60000764270 */
[----:B------:R0:W-:Y:S10]  /*2140*/  @P1 STG.E.U16 desc[UR38][R10.64], R24 ;  /* 0x000000180a001986 */ /* 0x0001f4000c101526 */
[----:B------:R-:W-:Y:S05]  /*2150*/  @!P3 BRA `(.L_x_31) ;  /* 0x000000000004b947 */ /* 0x000fea0003800000 */
[----:B------:R1:W5:Y:S02]  /*2160*/  LDG.E.LTC128B.U16 R5, desc[UR38][R6.64+0x2] ;  /* 0x0000022606057981 */ /* 0x000364000c1e1520 */
.L_x_31:
[----:B------:R-:W-:Y:S05]  /*2170*/  BSYNC B1 ;  /* 0x0000000000017941 */ /* 0x000fea0003800000 */
.L_x_30:
[----:B-----5:R-:W-:Y:S01]  /*2180*/  HADD2.F32 R101, -RZ, R5.H0_H0 ;  /* 0x20000005ff657230 */ /* 0x020fe20000004100 */
[----:B------:R-:W-:Y:S01]  /*2190*/  ISETP.GT.AND P2, PT, R3, 0x8, P2 ;  /* 0x000000080300780c */ /* 0x000fe20001744270 */
[----:B------:R-:W-:Y:S01]  /*21a0*/  IMAD.WIDE.U32 R20, R100, R108, R14 ;  /* 0x0000006c64147225 */ /* 0x000fe200078e000e */
[----:B0-----:R-:W-:-:S03]  /*21b0*/  PRMT R24, R5, 0x7610, R24 ;  /* 0x0000761005187816 */ /* 0x001fc60000000018 */
[----:B------:R-:W-:Y:S01]  /*21c0*/  FMUL R12, R101, R88 ;  /* 0x00000058650c7220 */ /* 0x000fe20000400000 */
[----:B------:R-:W-:Y:S01]  /*21d0*/  IMAD.IADD R107, R107, 0x1, R21 ;  /* 0x000000016b6b7824 */ /* 0x000fe200078e0215 */
[----:B------:R-:W-:Y:S02]  /*21e0*/  IADD3 R104, P1, R104, R20, RZ ;  /* 0x0000001468687210 */ /* 0x000fe40007f3e0ff */
[----:B------:R-:W-:-:S03]  /*21f0*/  FFMA R12, R25, R19, R12 ;  /* 0x00000013190c7223 */ /* 0x000fc6000000000c */
[----:B------:R-:W-:Y:S01]  /*2200*/  IMAD.X R13, R107, 0x1, R13, P1 ;  /* 0x000000016b0d7824 */ /* 0x000fe200008e060d */
[C---:B------:R-:W-:Y:S02]  /*2210*/  LEA R14, P1, R104.reuse, R110, 0x1 ;  /* 0x0000006e680e7211 */ /* 0x040fe400078208ff */
[----:B------:R-:W-:Y:S02]  /*2220*/  F2FP.F16.F32.PACK_AB R12, RZ, R12 ;  /* 0x0000000cff0c723e */ /* 0x000fe400000000ff */
[----:B------:R-:W-:Y:S02]  /*2230*/  LEA.HI.X R15, R104, R111, R13, 0x1, P1 ;  /* 0x0000006f680f7211 */ /* 0x000fe400008f0c0d */
[----:B------:R-:W-:-:S05]  /*2240*/  PRMT R21, R12, 0x7610, R21 ;  /* 0x000076100c157816 */ /* 0x000fca0000000015 */
[----:B------:R0:W-:Y:S04]  /*2250*/  @P3 STG.E.U16 desc[UR38][R10.64+0x2], R21 ;  /* 0x000002150a003986 */ /* 0x0001e8000c101526 */
[----:B------:R-:W2:Y:S01]  /*2260*/  @P2 LDG.E.LTC128B.U16 R24, desc[UR38][R14.64] ;  /* 0x000000260e182981 */ /* 0x000ea2000c1e1520 */
[----:B------:R-:W-:Y:S01]  /*2270*/  IADD3 R20, P1, R8, R20, RZ ;  /* 0x0000001408147210 */ /* 0x000fe20007f3e0ff */
[----:B------:R-:W-:Y:S01]  /*2280*/  BSSY B1, `(.L_x_32) ;  /* 0x0000011000017945 */ /* 0x000fe20003800000 */
[C---:B------:R-:W-:Y:S02]  /*2290*/  SHF.L.U64.HI R13, R92.reuse, 0x1, R91 ;  /* 0x000000015c0d7819 */ /* 0x040fe4000001025b */
[----:B------:R-:W-:Y:S01]  /*22a0*/  ISETP.GT.AND P0, PT, R3, 0x8, P0 ;  /* 0x000000080300780c */ /* 0x000fe20000704270 */
[----:B0-----:R-:W-:Y:S01]  /*22b0*/  IMAD.X R21, R9, 0x1, R107, P1 ;  /* 0x0000000109157824 */ /* 0x001fe200008e066b */
[----:B------:R-:W-:Y:S01]  /*22c0*/  LEA R12, P1, R92, R10, 0x1 ;  /* 0x0000000a5c0c7211 */ /* 0x000fe200078208ff */
[----:B------:R-:W-:-:S04]  /*22d0*/  IMAD.WIDE.U32 R20, R99, R106, R20 ;  /* 0x0000006a63147225 */ /* 0x000fc800078e0014 */
[----:B------:R-:W-:Y:S01]  /*22e0*/  IMAD.X R13, R13, 0x1, R11, P1 ;  /* 0x000000010d0d7824 */ /* 0x000fe200008e060b */
[----:B------:R-:W-:Y:S01]  /*22f0*/  LEA R8, P3, R20, R110, 0x1 ;  /* 0x0000006e14087211 */ /* 0x000fe200078608ff */
[----:B------:R-:W-:-:S05]  /*2300*/  IMAD.IADD R9, R103, 0x1, R21 ;  /* 0x0000000167097824 */ /* 0x000fca00078e0215 */
[----:B------:R-:W-:Y:S01]  /*2310*/  LEA.HI.X R9, R20, R111, R9, 0x1, P3 ;  /* 0x0000006f14097211 */ /* 0x000fe200018f0c09 */
[----:B--2---:R-:W-:-:S05]  /*2320*/  HADD2.F32 R5, -RZ, R24.H0_H0 ;  /* 0x20000018ff057230 */ /* 0x004fca0000004100 */
[----:B------:R-:W-:-:S04]  /*2330*/  FMUL R5, R5, R88 ;  /* 0x0000005805057220 */ /* 0x000fc80000400000 */
[----:B------:R-:W-:-:S05]  /*2340*/  FFMA R5, R26, R19, R5 ;  /* 0x000000131a057223 */ /* 0x000fca0000000005 */
[----:B------:R-:W-:-:S05]  /*2350*/  F2FP.F16.F32.PACK_AB R5, RZ, R5 ;  /* 0x00000005ff05723e */ /* 0x000fca00000000ff */
[----:B------:R0:W-:Y:S01]  /*2360*/  @P2 STG.E.U16 desc[UR38][R12.64], R5 ;  /* 0x000000050c002986 */ /* 0x0001e2000c101526 */
[----:B------:R-:W-:Y:S05]  /*2370*/  @!P0 BRA `(.L_x_33) ;  /* 0x0000000000048947 */ /* 0x000fea0003800000 */
[----:B------:R2:W5:Y:S02]  /*2380*/  LDG.E.LTC128B.U16 R24, desc[UR38][R8.64+0x2] ;  /* 0x0000022608187981 */ /* 0x000564000c1e1520 */
.L_x_33:
[----:B------:R-:W-:Y:S05]  /*2390*/  BSYNC B1 ;  /* 0x0000000000017941 */ /* 0x000fea0003800000 */
.L_x_32:
[----:B0----5:R-:W-:Y:S01]  /*23a0*/  HADD2.F32 R5, -RZ, R24.H0_H0 ;  /* 0x20000018ff057230 */ /* 0x021fe20000004100 */
[----:B------:R-:W-:Y:S01]  /*23b0*/  ISETP.GT.AND P1, PT, R4, 0x8, PT ;  /* 0x000000080400780c */ /* 0x000fe20003f24270 */
[----:B------:R-:W-:Y:S03]  /*23c0*/  BSSY B1, `(.L_x_34) ;  /* 0x0000008000017945 */ /* 0x000fe60003800000 */
[----:B------:R-:W-:Y:S01]  /*23d0*/  FMUL R14, R5, R88 ;  /* 0x00000058050e7220 */ /* 0x000fe20000400000 */
[----:B------:R-:W-:-:S03]  /*23e0*/  ISETP.GT.AND P2, PT, R3, RZ, P1 ;  /* 0x000000ff0300720c */ /* 0x000fc60000f44270 */
[----:B------:R-:W-:-:S05]  /*23f0*/  FFMA R14, R27, R19, R14 ;  /* 0x000000131b0e7223 */ /* 0x000fca000000000e */
[----:B------:R-:W-:-:S05]  /*2400*/  F2FP.F16.F32.PACK_AB R14, RZ, R14 ;  /* 0x0000000eff0e723e */ /* 0x000fca00000000ff */
[----:B------:R0:W-:Y:S01]  /*2410*/  @P0 STG.E.U16 desc[UR38][R12.64+0x2], R14 ;  /* 0x0000020e0c000986 */ /* 0x0001e2000c101526 */
[----:B------:R-:W-:Y:S05]  /*2420*/  @!P2 BRA `(.L_x_35) ;  /* 0x000000000004a947 */ /* 0x000fea0003800000 */
[----:B------:R3:W5:Y:S02]  /*2430*/  LDG.E.LTC128B.U16 R24, desc[UR38][R6.64+0x10] ;  /* 0x0000102606187981 */ /* 0x000764000c1e1520 */
.L_x_35:
[----:B------:R-:W-:Y:S05]  /*2440*/  BSYNC B1 ;  /* 0x0000000000017941 */ /* 0x000fea0003800000 */
.L_x_34:
[----:B-----5:R-:W-:Y:S01]  /*2450*/  HADD2.F32 R5, -RZ, R24.H0_H0 ;  /* 0x20000018ff057230 */ /* 0x020fe20000004100 */
        /* <DEDUP_REMOVED lines=9> */
.L_x_37:
[----:B------:R-:W-:Y:S05]  /*24f0*/  BSYNC B1 ;  /* 0x0000000000017941 */ /* 0x000fea0003800000 */
.L_x_36:
[----:B----45:R-:W-:Y:S01]  /*2500*/  HADD2.F32 R5, -RZ, R24.H0_H0 ;  /* 0x20000018ff057230 */ /* 0x030fe20000004100 */
[----:B------:R-:W-:Y:S01]  /*2510*/  ISETP.GT.AND P1, PT, R3, 0x8, P1 ;  /* 0x000000080300780c */ /* 0x000fe20000f24270 */
[----:B------:R-:W-:Y:S03]  /*2520*/  BSSY B1, `(.L_x_38) ;  /* 0x0000007000017945 */ /* 0x000fe60003800000 */
[----:B0-----:R-:W-:-:S04]  /*2530*/  FMUL R14, R5, R88 ;  /* 0x00000058050e7220 */ /* 0x001fc80000400000 */
[----:B------:R-:W-:-:S05]  /*2540*/  FFMA R14, R29, R19, R14 ;  /* 0x000000131d0e7223 */ /* 0x000fca000000000e */
[----:B------:R-:W-:-:S05]  /*2550*/  F2FP.F16.F32.PACK_AB R14, RZ, R14 ;  /* 0x0000000eff0e723e */ /* 0x000fca00000000ff */
[----:B------:R0:W-:Y:S01]  /*2560*/  @P3 STG.E.U16 desc[UR38][R10.64+0x12], R14 ;  /* 0x0000120e0a003986 */ /* 0x0001e2000c101526 */
[----:B------:R-:W-:Y:S05]  /*2570*/  @!P1 BRA `(.L_x_39) ;  /* 0x0000000000049947 */ /* 0x000fea0003800000 */
[----:B------:R4:W5:Y:S02]  /*2580*/  LDG.E.LTC128B.U16 R24, desc[UR38][R8.64+0x10] ;  /* 0x0000102608187981 */ /* 0x000964000c1e1520 */
.L_x_39:
[----:B------:R-:W-:Y:S05]  /*2590*/  BSYNC B1 ;  /* 0x0000000000017941 */ /* 0x000fea0003800000 */
.L_x_38:
[----:B-----5:R-:W-:Y:S01]  /*25a0*/  HADD2.F32 R5, -RZ, R24.H0_H0 ;  /* 0x20000018ff057230 */ /* 0x020fe20000004100 */
[----:B------:R-:W-:Y:S01]  /*25b0*/  ISETP.GT.AND P0, PT, R3, 0x8, P0 ;  /* 0x000000080300780c */ /* 0x000fe20000704270 */
[----:B------:R-:W-:Y:S03]  /*25c0*/  BSSY B1, `(.L_x_40) ;  /* 0x0000007000017945 */ /* 0x000fe60003800000 */
[----:B------:R-:W-:-:S04]  /*25d0*/  FMUL R5, R5, R88 ;  /* 0x0000005805057220 */ /* 0x000fc80000400000 */
[----:B------:R-:W-:-:S05]  /*25e0*/  FFMA R5, R30, R19, R5 ;  /* 0x000000131e057223 */ /* 0x000fca0000000005 */
[----:B------:R-:W-:-:S05]  /*25f0*/  F2FP.F16.F32.PACK_AB R5, RZ, R5 ;  /* 0x00000005ff05723e */ /* 0x000fca00000000ff */
[----:B------:R0:W-:Y:S01]  /*2600*/  @P1 STG.E.U16 desc[UR38][R12.64+0x10], R5 ;  /* 0x000010050c001986 */ /* 0x0001e2000c101526 */
[----:B------:R-:W-:Y:S05]  /*2610*/  @!P0 BRA `(.L_x_41) ;  /* 0x0000000000048947 */ /* 0x000fea0003800000 */
[----:B------:R0:W5:Y:S02]  /*2620*/  LDG.E.LTC128B.U16 R24, desc[UR38][R8.64+0x12] ;  /* 0x0000122608187981 */ /* 0x000164000c1e1520 */
.L_x_41:
[----:B------:R-:W-:Y:S05]  /*2630*/  BSYNC B1 ;  /* 0x0000000000017941 */ /* 0x000fea0003800000 */
.L_x_40:
        /* <DEDUP_REMOVED lines=10> */
.L_x_43:
[----:B------:R-:W-:Y:S05]  /*26e0*/  BSYNC B1 ;  /* 0x0000000000017941 */ /* 0x000fea0003800000 */
.L_x_42:
        /* <DEDUP_REMOVED lines=10> */
.L_x_45:
[----:B------:R-:W-:Y:S05]  /*2790*/  BSYNC B1 ;  /* 0x0000000000017941 */ /* 0x000fea0003800000 */
.L_x_44:
[----:B0----5:R-:W-:Y:S01]  /*27a0*/  HADD2.F32 R5, -RZ, R24.H0_H0 ;  /* 0x20000018ff057230 */ /* 0x021fe20000004100 */
        /* <DEDUP_REMOVED lines=8> */
.L_x_47:
[----:B------:R-:W-:Y:S05]  /*2830*/  BSYNC B1 ;  /* 0x0000000000017941 */ /* 0x000fea0003800000 */
.L_x_46:
        /* <DEDUP_REMOVED lines=9> */
.L_x_49:
[----:B------:R-:W-:Y:S05]  /*28d0*/  BSYNC B1 ;  /* 0x0000000000017941 */ /* 0x000fea0003800000 */
.L_x_48:
        /* <DEDUP_REMOVED lines=10> */
.L_x_51:
[----:B------:R-:W-:Y:S05]  /*2980*/  BSYNC B1 ;  /* 0x0000000000017941 */ /* 0x000fea0003800000 */
.L_x_50:
        /* <DEDUP_REMOVED lines=10> */
.L_x_53:
[----:B------:R-:W-:Y:S05]  /*2a30*/  BSYNC B1 ;  /* 0x0000000000017941 */ /* 0x000fea0003800000 */
.L_x_52:
        /* <DEDUP_REMOVED lines=9> */
.L_x_55:
[----:B------:R-:W-:Y:S05]  /*2ad0*/  BSYNC B1 ;  /* 0x0000000000017941 */ /* 0x000fea0003800000 */
.L_x_54:
        /* <DEDUP_REMOVED lines=9> */
.L_x_57:
[----:B------:R-:W-:Y:S05]  /*2b70*/  BSYNC B1 ;  /* 0x0000000000017941 */ /* 0x000fea0003800000 */
.L_x_56:
        /* <DEDUP_REMOVED lines=10> */
.L_x_59:
[----:B------:R-:W-:Y:S05]  /*2c20*/  BSYNC B1 ;  /* 0x0000000000017941 */ /* 0x000fea0003800000 */
.L_x_58:
        /* <DEDUP_REMOVED lines=10> */
.L_x_61:
[----:B------:R-:W-:Y:S05]  /*2cd0*/  BSYNC B1 ;  /* 0x0000000000017941 */ /* 0x000fea0003800000 */
.L_x_60:
        /* <DEDUP_REMOVED lines=9> */
.L_x_63:
[----:B------:R-:W-:Y:S05]  /*2d70*/  BSYNC B1 ;  /* 0x0000000000017941 */ /* 0x000fea0003800000 */
.L_x_62:
        /* <DEDUP_REMOVED lines=9> */
.L_x_65:
[----:B------:R-:W-:Y:S05]  /*2e10*/  BSYNC B1 ;  /* 0x0000000000017941 */ /* 0x000fea0003800000 */
.L_x_64:
        /* <DEDUP_REMOVED lines=10> */
.L_x_67:
[----:B------:R-:W-:Y:S05]  /*2ec0*/  BSYNC B1 ;  /* 0x0000000000017941 */ /* 0x000fea0003800000 */
.L_x_66:
        /* <DEDUP_REMOVED lines=10> */
.L_x_69:
[----:B------:R-:W-:Y:S05]  /*2f70*/  BSYNC B1 ;  /* 0x0000000000017941 */ /* 0x000fea0003800000 */
.L_x_68:
        /* <DEDUP_REMOVED lines=9> */
.L_x_71:
[----:B------:R-:W-:Y:S05]  /*3010*/  BSYNC B1 ;  /* 0x0000000000017941 */ /* 0x000fea0003800000 */
.L_x_70:
        /* <DEDUP_REMOVED lines=9> */
.L_x_73:
[----:B------:R-:W-:Y:S05]  /*30b0*/  BSYNC B1 ;  /* 0x0000000000017941 */ /* 0x000fea0003800000 */
.L_x_72:
        /* <DEDUP_REMOVED lines=10> */
.L_x_75:
[----:B------:R-:W-:Y:S05]  /*3160*/  BSYNC B1 ;  /* 0x0000000000017941 */ /* 0x000fea0003800000 */
.L_x_74:
        /* <DEDUP_REMOVED lines=10> */
.L_x_77:
[----:B------:R-:W-:Y:S05]  /*3210*/  BSYNC B1 ;  /* 0x0000000000017941 */ /* 0x000fea0003800000 */
.L_x_76:
        /* <DEDUP_REMOVED lines=9> */
.L_x_79:
[----:B------:R-:W-:Y:S05]  /*32b0*/  BSYNC B1 ;  /* 0x0000000000017941 */ /* 0x000fea0003800000 */
.L_x_78:
        /* <DEDUP_REMOVED lines=9> */
.L_x_81:
[----:B------:R-:W-:Y:S05]  /*3350*/  BSYNC B1 ;  /* 0x0000000000017941 */ /* 0x000fea0003800000 */
.L_x_80:
        /* <DEDUP_REMOVED lines=10> */
.L_x_83:
[----:B------:R-:W-:Y:S05]  /*3400*/  BSYNC B1 ;  /* 0x0000000000017941 */ /* 0x000fea0003800000 */
.L_x_82:
        /* <DEDUP_REMOVED lines=10> */
.L_x_85:
[----:B------:R-:W-:Y:S05]  /*34b0*/  BSYNC B1 ;  /* 0x0000000000017941 */ /* 0x000fea0003800000 */
.L_x_84:
        /* <DEDUP_REMOVED lines=9> */
.L_x_87:
[----:B------:R-:W-:Y:S05]  /*3550*/  BSYNC B1 ;  /* 0x0000000000017941 */ /* 0x000fea0003800000 */
.L_x_86:
        /* <DEDUP_REMOVED lines=9> */
.L_x_89:
[----:B------:R-:W-:Y:S05]  /*35f0*/  BSYNC B1 ;  /* 0x0000000000017941 */ /* 0x000fea0003800000 */
.L_x_88:
        /* <DEDUP_REMOVED lines=10> */
.L_x_91:
[----:B------:R-:W-:Y:S05]  /*36a0*/  BSYNC B1 ;  /* 0x0000000000017941 */ /* 0x000fea0003800000 */
.L_x_90:
        /* <DEDUP_REMOVED lines=10> */
.L_x_93:
[----:B------:R-:W-:Y:S05]  /*3750*/  BSYNC B1 ;  /* 0x0000000000017941 */ /* 0x000fea0003800000 */
.L_x_92:
        /* <DEDUP_REMOVED lines=9> */
.L_x_95:
[----:B------:R-:W-:Y:S05]  /*37f0*/  BSYNC B1 ;  /* 0x0000000000017941 */ /* 0x000fea0003800000 */
.L_x_94:
        /* <DEDUP_REMOVED lines=9> */
.L_x_97:
[----:B------:R-:W-:Y:S05]  /*3890*/  BSYNC B1 ;  /* 0x0000000000017941 */ /* 0x000fea0003800000 */
.L_x_96:
        /* <DEDUP_REMOVED lines=10> */
.L_x_99:
[----:B------:R-:W-:Y:S05]  /*3940*/  BSYNC B1 ;  /* 0x0000000000017941 */ /* 0x000fea0003800000 */
.L_x_98:
        /* <DEDUP_REMOVED lines=10> */
.L_x_101:
[----:B------:R-:W-:Y:S05]  /*39f0*/  BSYNC B1 ;  /* 0x0000000000017941 */ /* 0x000fea0003800000 */
.L_x_100:
        /* <DEDUP_REMOVED lines=9> */
.L_x_103:
[----:B------:R-:W-:Y:S05]  /*3a90*/  BSYNC B1 ;  /* 0x0000000000017941 */ /* 0x000fea0003800000 */
.L_x_102:
        /* <DEDUP_REMOVED lines=9> */
.L_x_105:
[----:B------:R-:W-:Y:S05]  /*3b30*/  BSYNC B1 ;  /* 0x0000000000017941 */ /* 0x000fea0003800000 */
.L_x_104:
        /* <DEDUP_REMOVED lines=10> */
.L_x_107:
[----:B------:R-:W-:Y:S05]  /*3be0*/  BSYNC B1 ;  /* 0x0000000000017941 */ /* 0x000fea0003800000 */
.L_x_106:
        /* <DEDUP_REMOVED lines=10> */
.L_x_109:
[----:B------:R-:W-:Y:S05]  /*3c90*/  BSYNC B1 ;  /* 0x0000000000017941 */ /* 0x000fea0003800000 */
.L_x_108:
        /* <DEDUP_REMOVED lines=9> */
.L_x_111:
[----:B------:R-:W-:Y:S05]  /*3d30*/  BSYNC B1 ;  /* 0x0000000000017941 */ /* 0x000fea0003800000 */
.L_x_110:
        /* <DEDUP_REMOVED lines=9> */
.L_x_113:
[----:B------:R-:W-:Y:S05]  /*3dd0*/  BSYNC B1 ;  /* 0x0000000000017941 */ /* 0x000fea0003800000 */
.L_x_112:
        /* <DEDUP_REMOVED lines=10> */
.L_x_115:
[----:B------:R-:W-:Y:S05]  /*3e80*/  BSYNC B1 ;  /* 0x0000000000017941 */ /* 0x000fea0003800000 */
.L_x_114:
        /* <DEDUP_REMOVED lines=10> */
.L_x_117:
[----:B------:R-:W-:Y:S05]  /*3f30*/  BSYNC B1 ;  /* 0x0000000000017941 */ /* 0x000fea0003800000 */
.L_x_116:
        /* <DEDUP_REMOVED lines=9> */
.L_x_119:
[----:B------:R-:W-:Y:S05]  /*3fd0*/  BSYNC B1 ;  /* 0x0000000000017941 */ /* 0x000fea0003800000 */
.L_x_118:
        /* <DEDUP_REMOVED lines=9> */
.L_x_121:
[----:B------:R-:W-:Y:S05]  /*4070*/  BSYNC B1 ;  /* 0x0000000000017941 */ /* 0x000fea0003800000 */
.L_x_120:
        /* <DEDUP_REMOVED lines=10> */
.L_x_123:
[----:B------:R-:W-:Y:S05]  /*4120*/  BSYNC B1 ;  /* 0x0000000000017941 */ /* 0x000fea0003800000 */
.L_x_122:
        /* <DEDUP_REMOVED lines=10> */
.L_x_125:
[----:B------:R-:W-:Y:S05]  /*41d0*/  BSYNC B1 ;  /* 0x0000000000017941 */ /* 0x000fea0003800000 */
.L_x_124:
        /* <DEDUP_REMOVED lines=9> */
.L_x_127:
[----:B------:R-:W-:Y:S05]  /*4270*/  BSYNC B1 ;  /* 0x0000000000017941 */ /* 0x000fea0003800000 */
.L_x_126:
        /* <DEDUP_REMOVED lines=9> */
.L_x_129:
[----:B------:R-:W-:Y:S05]  /*4310*/  BSYNC B1 ;  /* 0x0000000000017941 */ /* 0x000fea0003800000 */
.L_x_128:
        /* <DEDUP_REMOVED lines=10> */
.L_x_131:
[----:B------:R-:W-:Y:S05]  /*43c0*/  BSYNC B1 ;  /* 0x0000000000017941 */ /* 0x000fea0003800000 */
.L_x_130:
        /* <DEDUP_REMOVED lines=10> */
.L_x_133:
[----:B------:R-:W-:Y:S05]  /*4470*/  BSYNC B1 ;  /* 0x0000000000017941 */ /* 0x000fea0003800000 */
.L_x_132:
        /* <DEDUP_REMOVED lines=9> */
.L_x_135:
[----:B------:R-:W-:Y:S05]  /*4510*/  BSYNC B1 ;  /* 0x0000000000017941 */ /* 0x000fea0003800000 */
.L_x_134:
        /* <DEDUP_REMOVED lines=9> */
.L_x_137:
[----:B------:R-:W-:Y:S05]  /*45b0*/  BSYNC B1 ;  /* 0x0000000000017941 */ /* 0x000fea0003800000 */
.L_x_136:
        /* <DEDUP_REMOVED lines=10> */
.L_x_139:
[----:B------:R-:W-:Y:S05]  /*4660*/  BSYNC B1 ;  /* 0x0000000000017941 */ /* 0x000fea0003800000 */
.L_x_138:
        /* <DEDUP_REMOVED lines=10> */
.L_x_141:
[----:B------:R-:W-:Y:S05]  /*4710*/  BSYNC B1 ;  /* 0x0000000000017941 */ /* 0x000fea0003800000 */
.L_x_140:
        /* <DEDUP_REMOVED lines=9> */
.L_x_143:
[----:B------:R-:W-:Y:S05]  /*47b0*/  BSYNC B1 ;  /* 0x0000000000017941 */ /* 0x000fea0003800000 */
.L_x_142:
        /* <DEDUP_REMOVED lines=9> */
.L_x_145:
[----:B------:R-:W-:Y:S05]  /*4850*/  BSYNC B1 ;  /* 0x0000000000017941 */ /* 0x000fea0003800000 */
.L_x_144:
        /* <DEDUP_REMOVED lines=10> */
.L_x_147:
[----:B------:R-:W-:Y:S05]  /*4900*/  BSYNC B1 ;  /* 0x0000000000017941 */ /* 0x000fea0003800000 */
.L_x_146:
[----:B-----5:R-:W-:Y:S01]  /*4910*/  HADD2.F32 R5, -RZ, R24.H0_H0 ;  /* 0x20000018ff057230 */ /* 0x020fe20000004100 */
[----:B------:R-:W-:Y:S01]  /*4920*/  ISETP.GT.AND P0, PT, R4, 0x79, PT ;  /* 0x000000790400780c */ /* 0x000fe20003f04270 */
[----:B------:R-:W-:Y:S01]  /*4930*/  @P2 IMAD.MOV.U32 R4, RZ, RZ, R10 ;  /* 0x000000ffff042224 */ /* 0x000fe200078e000a */
[----:B------:R-:W-:Y:S02]  /*4940*/  BSSY B1, `(.L_x_148) ;  /* 0x000000a000017945 */ /* 0x000fe40003800000 */
[----:B------:R-:W-:Y:S01]  /*4950*/  FMUL R5, R5, R88 ;  /* 0x0000005805057220 */ /* 0x000fe20000400000 */
[----:B------:R-:W-:-:S03]  /*4960*/  ISETP.GT.AND P3, PT, R3, RZ, P0 ;  /* 0x000000ff0300720c */ /* 0x000fc60000764270 */
[----:B------:R-:W-:-:S05]  /*4970*/  FFMA R5, R84, R19, R5 ;  /* 0x0000001354057223 */ /* 0x000fca0000000005 */
[----:B------:R-:W-:-:S04]  /*4980*/  F2FP.F16.F32.PACK_AB R5, RZ, R5 ;  /* 0x00000005ff05723e */ /* 0x000fc800000000ff */
[----:B0-----:R-:W-:Y:S01]  /*4990*/  PRMT R14, R5, 0x7610, R14 ;  /* 0x00007610050e7816 */ /* 0x001fe2000000000e */
[----:B------:R-:W-:-:S05]  /*49a0*/  @P2 IMAD.MOV.U32 R5, RZ, RZ, R11 ;  /* 0x000000ffff052224 */ /* 0x000fca00078e000b */
[----:B------:R0:W-:Y:S01]  /*49b0*/  @P2 STG.E.U16 desc[UR38][R4.64+0xf0], R14 ;  /* 0x0000f00e04002986 */ /* 0x0001e2000c101526 */
[----:B------:R-:W-:Y:S05]  /*49c0*/  @!P3 BRA `(.L_x_149) ;  /* 0x000000000004b947 */ /* 0x000fea0003800000 */
[----:B------:R0:W5:Y:S02]  /*49d0*/  LDG.E.LTC128B.U16 R24, desc[UR38][R6.64+0xf2] ;  /* 0x0000f22606187981 */ /* 0x000164000c1e1520 */
.L_x_149:
[----:B------:R-:W-:Y:S05]  /*49e0*/  BSYNC B1 ;  /* 0x0000000000017941 */ /* 0x000fea0003800000 */
.L_x_148:
        /* <DEDUP_REMOVED lines=9> */
.L_x_151:
[----:B------:R-:W-:Y:S05]  /*4a80*/  BSYNC B1 ;  /* 0x0000000000017941 */ /* 0x000fea0003800000 */
.L_x_150:
[----:B-----5:R-:W-:Y:S01]  /*4a90*/  HADD2.F32 R5, -RZ, R24.H0_H0 ;  /* 0x20000018ff057230 */ /* 0x020fe20000004100 */
[----:B------:R-:W-:Y:S01]  /*4aa0*/  ISETP.GT.AND P0, PT, R3, 0x8, P0 ;  /* 0x000000080300780c */ /* 0x000fe20000704270 */
[----:B0-----:R-:W-:Y:S01]  /*4ab0*/  @P1 IMAD.MOV.U32 R4, RZ, RZ, R12 ;  /* 0x000000ffff041224 */ /* 0x001fe200078e000c */
[----:B------:R-:W-:Y:S02]  /*4ac0*/  BSSY B1, `(.L_x_152) ;  /* 0x0000009000017945 */ /* 0x000fe40003800000 */
[----:B------:R-:W-:-:S04]  /*4ad0*/  FMUL R5, R5, R88 ;  /* 0x0000005805057220 */ /* 0x000fc80000400000 */
[----:B------:R-:W-:-:S05]  /*4ae0*/  FFMA R5, R86, R19, R5 ;  /* 0x0000001356057223 */ /* 0x000fca0000000005 */
[----:B------:R-:W-:-:S04]  /*4af0*/  F2FP.F16.F32.PACK_AB R5, RZ, R5 ;  /* 0x00000005ff05723e */ /* 0x000fc800000000ff */
[----:B-1-3--:R-:W-:Y:S01]  /*4b00*/  PRMT R6, R5, 0x7610, R6 ;  /* 0x0000761005067816 */ /* 0x00afe20000000006 */
[----:B------:R-:W-:-:S05]  /*4b10*/  @P1 IMAD.MOV.U32 R5, RZ, RZ, R13 ;  /* 0x000000ffff051224 */ /* 0x000fca00078e000d */
[----:B------:R0:W-:Y:S01]  /*4b20*/  @P1 STG.E.U16 desc[UR38][R4.64+0xf0], R6 ;  /* 0x0000f00604001986 */ /* 0x0001e2000c101526 */
[----:B------:R-:W-:Y:S05]  /*4b30*/  @!P0 BRA `(.L_x_153) ;  /* 0x0000000000048947 */ /* 0x000fea0003800000 */
[----:B------:R1:W5:Y:S02]  /*4b40*/  LDG.E.LTC128B.U16 R24, desc[UR38][R8.64+0xf2] ;  /* 0x0000f22608187981 */ /* 0x000364000c1e1520 */
.L_x_153:
[----:B------:R-:W-:Y:S05]  /*4b50*/  BSYNC B1 ;  /* 0x0000000000017941 */ /* 0x000fea0003800000 */
.L_x_152:
[----:B------:R-:W-:Y:S05]  /*4b60*/  @!P0 BRA `(.L_x_154) ;  /* 0x0000001000e88947 */ /* 0x000fea0003800000 */
[----:B-----5:R-:W-:-:S05]  /*4b70*/  HADD2.F32 R3, -RZ, R24.H0_H0 ;  /* 0x20000018ff037230 */ /* 0x020fca0000004100 */
[----:B0-----:R-:W-:-:S04]  /*4b80*/  FMUL R4, R3, R88 ;  /* 0x0000005803047220 */ /* 0x001fc80000400000 */
[----:B------:R-:W-:-:S05]  /*4b90*/  FFMA R4, R87, R19, R4 ;  /* 0x0000001357047223 */ /* 0x000fca0000000004 */
[----:B------:R-:W-:-:S05]  /*4ba0*/  F2FP.F16.F32.PACK_AB R4, RZ, R4 ;  /* 0x00000004ff04723e */ /* 0x000fca00000000ff */
[----:B------:R3:W-:Y:S01]  /*4bb0*/  STG.E.U16 desc[UR38][R12.64+0xf2], R4 ;  /* 0x0000f2040c007986 */ /* 0x0007e2000c101526 */
[----:B------:R-:W-:Y:S05]  /*4bc0*/  BRA `(.L_x_154) ;  /* 0x0000001000d07947 */ /* 0x000fea0003800000 */
.L_x_29:
[----:B------:R-:W-:Y:S01]  /*4bd0*/  ISETP.GT.AND P3, PT, R4, 0x1, PT ;  /* 0x000000010400780c */ /* 0x000fe20003f64270 */
[----:B------:R-:W-:Y:S01]  /*4be0*/  ULDC.64 UR4, c[0x0][0x5c0] ;  /* 0x0001700000047ab9 */ /* 0x000fe20000000a00 */
[-C--:B------:R-:W-:Y:S01]  /*4bf0*/  FMUL R24, R24, R19.reuse ;  /* 0x0000001318187220 */ /* 0x080fe20000400000 */
[----:B------:R-:W-:Y:S01]  /*4c00*/  LEA R6, P4, R102, UR4, 0x1 ;  /* 0x0000000466067c11 */ /* 0x000fe2000f8808ff */
[-C--:B------:R-:W-:Y:S01]  /*4c10*/  FMUL R25, R25, R19.reuse ;  /* 0x0000001319197220 */ /* 0x080fe20000400000 */
[----:B------:R-:W-:Y:S01]  /*4c20*/  ISETP.GT.AND P0, PT, R3, RZ, P3 ;  /* 0x000000ff0300720c */ /* 0x000fe20001f04270 */
[-C--:B------:R-:W-:Y:S01]  /*4c30*/  FMUL R26, R26, R19.reuse ;  /* 0x000000131a1a7220 */ /* 0x080fe20000400000 */
[----:B------:R-:W-:Y:S01]  /*4c40*/  F2FP.F16.F32.PACK_AB R24, RZ, R24 ;  /* 0x00000018ff18723e */ /* 0x000fe200000000ff */
[-C--:B------:R-:W-:Y:S01]  /*4c50*/  FMUL R27, R27, R19.reuse ;  /* 0x000000131b1b7220 */ /* 0x080fe20000400000 */
[----:B------:R-:W-:Y:S01]  /*4c60*/  LEA.HI.X R7, R102, UR5, R113, 0x1, P4 ;  /* 0x0000000566077c11 */ /* 0x000fe2000a0f0c71 */
[----:B------:R-:W-:Y:S01]  /*4c70*/  FMUL R28, R28, R19 ;  /* 0x000000131c1c7220 */ /* 0x000fe20000400000 */
[----:B------:R-:W-:Y:S01]  /*4c80*/  F2FP.F16.F32.PACK_AB R25, RZ, R25 ;  /* 0x00000019ff19723e */ /* 0x000fe200000000ff */
[-C--:B------:R-:W-:Y:S01]  /*4c90*/  FMUL R29, R29, R19.reuse ;  /* 0x000000131d1d7220 */ /* 0x080fe20000400000 */
[----:B------:R-:W-:Y:S01]  /*4ca0*/  ISETP.GT.AND P2, PT, R3, 0x8, P2 ;  /* 0x000000080300780c */ /* 0x000fe20001744270 */
[----:B------:R-:W-:Y:S01]  /*4cb0*/  @P1 STG.E.U16 desc[UR38][R6.64], R24 ;  /* 0x0000001806001986 */ /* 0x000fe2000c101526 */
[----:B------:R-:W-:Y:S01]  /*4cc0*/  ISETP.GT.AND P1, PT, R4, 0x8, PT ;  /* 0x000000080400780c */ /* 0x000fe20003f24270 */
[-C--:B------:R-:W-:Y:S01]  /*4cd0*/  FMUL R30, R30, R19.reuse ;  /* 0x000000131e1e7220 */ /* 0x080fe20000400000 */
[C---:B------:R-:W-:Y:S01]  /*4ce0*/  SHF.L.U64.HI R5, R92.reuse, 0x1, R91 ;  /* 0x000000015c057819 */ /* 0x040fe2000001025b */
[----:B------:R-:W-:Y:S01]  /*4cf0*/  @P0 STG.E.U16 desc[UR38][R6.64+0x2], R25 ;  /* 0x0000021906000986 */ /* 0x000fe2000c101526 */
[----:B------:R-:W-:Y:S01]  /*4d00*/  LEA R8, P5, R92, R6, 0x1 ;  /* 0x000000065c087211 */ /* 0x000fe200078a08ff */
[-C--:B------:R-:W-:Y:S01]  /*4d10*/  FMUL R31, R31, R19.reuse ;  /* 0x000000131f1f7220 */ /* 0x080fe20000400000 */
[----:B------:R-:W-:Y:S01]  /*4d20*/  ISETP.GT.AND P3, PT, R3, 0x8, P3 ;  /* 0x000000080300780c */ /* 0x000fe20001f64270 */
[-C--:B------:R-:W-:Y:S01]  /*4d30*/  FMUL R32, R32, R19.reuse ;  /* 0x0000001320207220 */ /* 0x080fe20000400000 */
[----:B------:R-:W-:Y:S01]  /*4d40*/  ISETP.GT.AND P0, PT, R4, 0x9, PT ;  /* 0x000000090400780c */ /* 0x000fe20003f04270 */
[----:B------:R-:W-:Y:S01]  /*4d50*/  IMAD.X R9, R5, 0x1, R7, P5 ;  /* 0x0000000105097824 */ /* 0x000fe200028e0607 */
[----:B------:R-:W-:Y:S01]  /*4d60*/  ISETP.GT.AND P4, PT, R3, RZ, P1 ;  /* 0x000000ff0300720c */ /* 0x000fe20000f84270 */
[-C--:B------:R-:W-:Y:S01]  /*4d70*/  FMUL R33, R33, R19.reuse ;  /* 0x0000001321217220 */ /* 0x080fe20000400000 */
[----:B------:R-:W-:Y:S01]  /*4d80*/  F2FP.F16.F32.PACK_AB R26, RZ, R26 ;  /* 0x0000001aff1a723e */ /* 0x000fe200000000ff */
[-C--:B------:R-:W-:Y:S01]  /*4d90*/  FMUL R34, R34, R19.reuse ;  /* 0x0000001322227220 */ /* 0x080fe20000400000 */
[----:B------:R-:W-:Y:S01]  /*4da0*/  ISETP.GT.AND P5, PT, R3, RZ, P0 ;  /* 0x000000ff0300720c */ /* 0x000fe200007a4270 */
[----:B------:R-:W-:Y:S01]  /*4db0*/  FMUL R35, R35, R19 ;  /* 0x0000001323237220 */ /* 0x000fe20000400000 */
[----:B------:R-:W-:Y:S01]  /*4dc0*/  F2FP.F16.F32.PACK_AB R27, RZ, R27 ;  /* 0x0000001bff1b723e */ /* 0x000fe200000000ff */
[----:B------:R-:W-:Y:S01]  /*4dd0*/  @P2 STG.E.U16 desc[UR38][R8.64], R26 ;  /* 0x0000001a08002986 */ /* 0x000fe2000c101526 */
[----:B------:R-:W-:Y:S01]  /*4de0*/  F2FP.F16.F32.PACK_AB R28, RZ, R28 ;  /* 0x0000001cff1c723e */ /* 0x000fe200000000ff */
[-C--:B------:R-:W-:Y:S01]  /*4df0*/  FMUL R36, R36, R19.reuse ;  /* 0x0000001324247220 */ /* 0x080fe20000400000 */
[----:B------:R-:W-:Y:S01]  /*4e00*/  ISETP.GT.AND P2, PT, R3, 0x8, P1 ;  /* 0x000000080300780c */ /* 0x000fe20000f44270 */
[----:B------:R-:W-:Y:S01]  /*4e10*/  @P3 STG.E.U16 desc[UR38][R8.64+0x2], R27 ;  /* 0x0000021b08003986 */ /* 0x000fe2000c101526 */
[----:B------:R-:W-:Y:S01]  /*4e20*/  ISETP.GT.AND P1, PT, R4, 0x10, PT ;  /* 0x000000100400780c */ /* 0x000fe20003f24270 */
[----:B------:R-:W-:Y:S01]  /*4e30*/  FMUL R37, R37, R19 ;  /* 0x0000001325257220 */ /* 0x000fe20000400000 */
[----:B------:R-:W-:Y:S01]  /*4e40*/  F2FP.F16.F32.PACK_AB R29, RZ, R29 ;  /* 0x0000001dff1d723e */ /* 0x000fe200000000ff */
[----:B------:R-:W-:Y:S01]  /*4e50*/  @P4 STG.E.U16 desc[UR38][R6.64+0x10], R28 ;  /* 0x0000101c06004986 */ /* 0x000fe2000c101526 */
[C---:B------:R-:W-:Y:S01]  /*4e60*/  ISETP.GT.AND P3, PT, R3.reuse, 0x8, P0 ;  /* 0x000000080300780c */ /* 0x040fe20000764270 */
[-C--:B------:R-:W-:Y:S01]  /*4e70*/  FMUL R38, R38, R19.reuse ;  /* 0x0000001326267220 */ /* 0x080fe20000400000 */
[----:B------:R-:W-:Y:S01]  /*4e80*/  ISETP.GT.AND P0, PT, R4, 0x11, PT ;  /* 0x000000110400780c */ /* 0x000fe20003f04270 */
[----:B------:R-:W-:Y:S01]  /*4e90*/  @P5 STG.E.U16 desc[UR38][R6.64+0x12], R29 ;  /* 0x0000121d06005986 */ /* 0x000fe2000c101526 */
        /* <DEDUP_REMOVED lines=161> */
[----:B------:R-:W-:Y:S01]  /*58b0*/  FMUL R87, R87, R19 ;  /* 0x0000001357577220 */ /* 0x000fe20000400000 */
[----:B------:R-:W-:-:S02]  /*58c0*/  F2FP.F16.F32.PACK_AB R62, RZ, R62 ;  /* 0x0000003eff3e723e */ /* 0x000fc400000000ff */
[C---:B------:R-:W-:Y:S02]  /*58d0*/  ISETP.GT.AND P5, PT, R3.reuse, RZ, P0 ;  /* 0x000000ff0300720c */ /* 0x040fe400007a4270 */
[----:B------:R-:W-:Y:S01]  /*58e0*/  F2FP.F16.F32.PACK_AB R63, RZ, R63 ;  /* 0x0000003fff3f723e */ /* 0x000fe200000000ff */
[----:B------:R-:W-:Y:S01]  /*58f0*/  @P2 STG.E.U16 desc[UR38][R8.64+0x90], R62 ;  /* 0x0000903e08002986 */ /* 0x000fe2000c101526 */
[----:B------:R-:W-:Y:S02]  /*5900*/  F2FP.F16.F32.PACK_AB R64, RZ, R64 ;  /* 0x00000040ff40723e */ /* 0x000fe400000000ff */
[C---:B------:R-:W-:Y:S01]  /*5910*/  ISETP.GT.AND P2, PT, R3.reuse, 0x8, P1 ;  /* 0x000000080300780c */ /* 0x040fe20000f44270 */
[----:B------:R-:W-:Y:S01]  /*5920*/  @P3 STG.E.U16 desc[UR38][R8.64+0x92], R63 ;  /* 0x0000923f08003986 */ /* 0x000fe2000c101526 */
[----:B------:R-:W-:Y:S02]  /*5930*/  ISETP.GT.AND P1, PT, R4, 0x58, PT ;  /* 0x000000580400780c */ /* 0x000fe40003f24270 */
[----:B------:R-:W-:Y:S01]  /*5940*/  F2FP.F16.F32.PACK_AB R65, RZ, R65 ;  /* 0x00000041ff41723e */ /* 0x000fe200000000ff */
[----:B------:R-:W-:Y:S01]  /*5950*/  @P4 STG.E.U16 desc[UR38][R6.64+0xa0], R64 ;  /* 0x0000a04006004986 */ /* 0x000fe2000c101526 */
[----:B------:R-:W-:-:S02]  /*5960*/  ISETP.GT.AND P3, PT, R3, 0x8, P0 ;  /* 0x000000080300780c */ /* 0x000fc40000764270 */
[----:B------:R-:W-:Y:S01]  /*5970*/  ISETP.GT.AND P0, PT, R4, 0x59, PT ;  /* 0x000000590400780c */ /* 0x000fe20003f04270 */
[----:B------:R-:W-:Y:S01]  /*5980*/  @P5 STG.E.U16 desc[UR38][R6.64+0xa2], R65 ;  /* 0x0000a24106005986 */ /* 0x000fe2000c101526 */
[C---:B------:R-:W-:Y:S02]  /*5990*/  ISETP.GT.AND P4, PT, R3.reuse, RZ, P1 ;  /* 0x000000ff0300720c */ /* 0x040fe40000f84270 */
[----:B------:R-:W-:Y:S02]  /*59a0*/  F2FP.F16.F32.PACK_AB R66, RZ, R66 ;  /* 0x00000042ff42723e */ /* 0x000fe400000000ff */
[----:B------:R-:W-:Y:S02]  /*59b0*/  ISETP.GT.AND P5, PT, R3, RZ, P0 ;  /* 0x000000ff0300720c */ /* 0x000fe400007a4270 */
[----:B------:R-:W-:Y:S01]  /*59c0*/  F2FP.F16.F32.PACK_AB R67, RZ, R67 ;  /* 0x00000043ff43723e */ /* 0x000fe200000000ff */
[----:B------:R-:W-:Y:S01]  /*59d0*/  @P2 STG.E.U16 desc[UR38][R8.64+0xa0], R66 ;  /* 0x0000a04208002986 */ /* 0x000fe2000c101526 */
[----:B------:R-:W-:-:S02]  /*59e0*/  F2FP.F16.F32.PACK_AB R68, RZ, R68 ;  /* 0x00000044ff44723e */ /* 0x000fc400000000ff */
[C---:B------:R-:W-:Y:S01]  /*59f0*/  ISETP.GT.AND P2, PT, R3.reuse, 0x8, P1 ;  /* 0x000000080300780c */ /* 0x040fe20000f44270 */
[----:B------:R-:W-:Y:S01]  /*5a00*/  @P3 STG.E.U16 desc[UR38][R8.64+0xa2], R67 ;  /* 0x0000a24308003986 */ /* 0x000fe2000c101526 */
[C---:B------:R-:W-:Y:S02]  /*5a10*/  ISETP.GT.AND P1, PT, R4.reuse, 0x60, PT ;  /* 0x000000600400780c */ /* 0x040fe40003f24270 */
[----:B------:R-:W-:Y:S01]  /*5a20*/  F2FP.F16.F32.PACK_AB R69, RZ, R69 ;  /* 0x00000045ff45723e */ /* 0x000fe200000000ff */
[----:B------:R-:W-:Y:S01]  /*5a30*/  @P4 STG.E.U16 desc[UR38][R6.64+0xb0], R68 ;  /* 0x0000b04406004986 */ /* 0x000fe2000c101526 */
[C---:B------:R-:W-:Y:S02]  /*5a40*/  ISETP.GT.AND P3, PT, R3.reuse, 0x8, P0 ;  /* 0x000000080300780c */ /* 0x040fe40000764270 */
[----:B------:R-:W-:Y:S01]  /*5a50*/  ISETP.GT.AND P0, PT, R4, 0x61, PT ;  /* 0x000000610400780c */ /* 0x000fe20003f04270 */
[----:B------:R-:W-:Y:S01]  /*5a60*/  @P5 STG.E.U16 desc[UR38][R6.64+0xb2], R69 ;  /* 0x0000b24506005986 */ /* 0x000fe2000c101526 */
[----:B------:R-:W-:-:S02]  /*5a70*/  ISETP.GT.AND P4, PT, R3, RZ, P1 ;  /* 0x000000ff0300720c */ /* 0x000fc40000f84270 */
[C---:B------:R-:W-:Y:S02]  /*5a80*/  ISETP.GT.AND P5, PT, R3.reuse, RZ, P0 ;  /* 0x000000ff0300720c */ /* 0x040fe400007a4270 */
[----:B------:R-:W-:Y:S02]  /*5a90*/  F2FP.F16.F32.PACK_AB R70, RZ, R70 ;  /* 0x00000046ff46723e */ /* 0x000fe400000000ff */
[----:B------:R-:W-:Y:S02]  /*5aa0*/  F2FP.F16.F32.PACK_AB R71, RZ, R71 ;  /* 0x00000047ff47723e */ /* 0x000fe400000000ff */
[----:B------:R-:W-:Y:S01]  /*5ab0*/  F2FP.F16.F32.PACK_AB R72, RZ, R72 ;  /* 0x00000048ff48723e */ /* 0x000fe200000000ff */
[----:B------:R-:W-:Y:S01]  /*5ac0*/  @P2 STG.E.U16 desc[UR38][R8.64+0xb0], R70 ;  /* 0x0000b04608002986 */ /* 0x000fe2000c101526 */
[----:B------:R-:W-:Y:S02]  /*5ad0*/  F2FP.F16.F32.PACK_AB R73, RZ, R73 ;  /* 0x00000049ff49723e */ /* 0x000fe400000000ff */
[C---:B------:R-:W-:Y:S01]  /*5ae0*/  ISETP.GT.AND P1, PT, R3.reuse, 0x8, P1 ;  /* 0x000000080300780c */ /* 0x040fe20000f24270 */
[----:B------:R-:W-:Y:S01]  /*5af0*/  @P3 STG.E.U16 desc[UR38][R8.64+0xb2], R71 ;  /* 0x0000b24708003986 */ /* 0x000fe2000c101526 */
[----:B------:R-:W-:-:S02]  /*5b00*/  ISETP.GT.AND P2, PT, R3, 0x8, P0 ;  /* 0x000000080300780c */ /* 0x000fc40000744270 */
[C---:B------:R-:W-:Y:S01]  /*5b10*/  ISETP.GT.AND P0, PT, R4.reuse, 0x69, PT ;  /* 0x000000690400780c */ /* 0x040fe20003f04270 */
[----:B------:R-:W-:Y:S01]  /*5b20*/  @P4 STG.E.U16 desc[UR38][R6.64+0xc0], R72 ;  /* 0x0000c04806004986 */ /* 0x000fe2000c101526 */
[----:B------:R-:W-:Y:S02]  /*5b30*/  ISETP.GT.AND P4, PT, R4, 0x68, PT ;  /* 0x000000680400780c */ /* 0x000fe40003f84270 */
[----:B------:R-:W-:Y:S01]  /*5b40*/  F2FP.F16.F32.PACK_AB R74, RZ, R74 ;  /* 0x0000004aff4a723e */ /* 0x000fe200000000ff */
[----:B------:R-:W-:Y:S01]  /*5b50*/  @P5 STG.E.U16 desc[UR38][R6.64+0xc2], R73 ;  /* 0x0000c24906005986 */ /* 0x000fe2000c101526 */
[C---:B------:R-:W-:Y:S02]  /*5b60*/  ISETP.GT.AND P5, PT, R3.reuse, RZ, P4 ;  /* 0x000000ff0300720c */ /* 0x040fe400027a4270 */
[----:B------:R-:W-:Y:S01]  /*5b70*/  ISETP.GT.AND P3, PT, R3, RZ, P0 ;  /* 0x000000ff0300720c */ /* 0x000fe20000764270 */
[----:B------:R-:W-:Y:S01]  /*5b80*/  @P1 STG.E.U16 desc[UR38][R8.64+0xc0], R74 ;  /* 0x0000c04a08001986 */ /* 0x000fe2000c101526 */
[----:B------:R-:W-:-:S02]  /*5b90*/  F2FP.F16.F32.PACK_AB R75, RZ, R75 ;  /* 0x0000004bff4b723e */ /* 0x000fc400000000ff */
[----:B------:R-:W-:Y:S02]  /*5ba0*/  F2FP.F16.F32.PACK_AB R76, RZ, R76 ;  /* 0x0000004cff4c723e */ /* 0x000fe400000000ff */
[C---:B------:R-:W-:Y:S01]  /*5bb0*/  ISETP.GT.AND P4, PT, R3.reuse, 0x8, P4 ;  /* 0x000000080300780c */ /* 0x040fe20002784270 */
[----:B------:R-:W-:Y:S01]  /*5bc0*/  @P2 STG.E.U16 desc[UR38][R8.64+0xc2], R75 ;  /* 0x0000c24b08002986 */ /* 0x000fe2000c101526 */
[----:B------:R-:W-:Y:S02]  /*5bd0*/  F2FP.F16.F32.PACK_AB R77, RZ, R77 ;  /* 0x0000004dff4d723e */ /* 0x000fe400000000ff */
[C---:B------:R-:W-:Y:S01]  /*5be0*/  ISETP.GT.AND P2, PT, R4.reuse, 0x71, PT ;  /* 0x000000710400780c */ /* 0x040fe20003f44270 */
[----:B------:R-:W-:Y:S01]  /*5bf0*/  @P5 STG.E.U16 desc[UR38][R6.64+0xd0], R76 ;  /* 0x0000d04c06005986 */ /* 0x000fe2000c101526 */
[----:B------:R-:W-:Y:S02]  /*5c00*/  ISETP.GT.AND P5, PT, R3, 0x8, P0 ;  /* 0x000000080300780c */ /* 0x000fe400007a4270 */
[C---:B------:R-:W-:Y:S01]  /*5c10*/  ISETP.GT.AND P1, PT, R4.reuse, 0x78, PT ;  /* 0x000000780400780c */ /* 0x040fe20003f24270 */
[----:B------:R-:W-:Y:S01]  /*5c20*/  @P3 STG.E.U16 desc[UR38][R6.64+0xd2], R77 ;  /* 0x0000d24d06003986 */ /* 0x000fe2000c101526 */
[----:B------:R-:W-:-:S02]  /*5c30*/  ISETP.GT.AND P3, PT, R4, 0x70, PT ;  /* 0x000000700400780c */ /* 0x000fc40003f64270 */
[----:B------:R-:W-:Y:S01]  /*5c40*/  ISETP.GT.AND P0, PT, R4, 0x79, PT ;  /* 0x000000790400780c */ /* 0x000fe20003f04270 */
[----:B------:R-:W-:Y:S01]  /*5c50*/  @P4 IMAD.MOV.U32 R4, RZ, RZ, R8 ;  /* 0x000000ffff044224 */ /* 0x000fe200078e0008 */
[----:B------:R-:W-:Y:S01]  /*5c60*/  F2FP.F16.F32.PACK_AB R78, RZ, R78 ;  /* 0x0000004eff4e723e */ /* 0x000fe200000000ff */
[----:B------:R-:W-:Y:S01]  /*5c70*/  @P4 IMAD.MOV.U32 R5, RZ, RZ, R9 ;  /* 0x000000ffff054224 */ /* 0x000fe200078e0009 */
[----:B------:R-:W-:Y:S02]  /*5c80*/  F2FP.F16.F32.PACK_AB R79, RZ, R79 ;  /* 0x0000004fff4f723e */ /* 0x000fe400000000ff */
[----:B------:R-:W-:Y:S02]  /*5c90*/  F2FP.F16.F32.PACK_AB R80, RZ, R80 ;  /* 0x00000050ff50723e */ /* 0x000fe400000000ff */
[----:B------:R0:W-:Y:S01]  /*5ca0*/  @P4 STG.E.U16 desc[UR38][R4.64+0xd0], R78 ;  /* 0x0000d04e04004986 */ /* 0x0001e2000c101526 */
[----:B------:R-:W-:Y:S02]  /*5cb0*/  ISETP.GT.AND P4, PT, R3, RZ, P2 ;  /* 0x000000ff0300720c */ /* 0x000fe40001784270 */
[----:B------:R-:W-:-:S02]  /*5cc0*/  F2FP.F16.F32.PACK_AB R81, RZ, R81 ;  /* 0x00000051ff51723e */ /* 0x000fc400000000ff */
[----:B------:R-:W-:Y:S02]  /*5cd0*/  ISETP.GT.AND P2, PT, R3, 0x8, P2 ;  /* 0x000000080300780c */ /* 0x000fe40001744270 */
[----:B------:R-:W-:Y:S02]  /*5ce0*/  F2FP.F16.F32.PACK_AB R82, RZ, R82 ;  /* 0x00000052ff52723e */ /* 0x000fe400000000ff */
[----:B------:R-:W-:Y:S02]  /*5cf0*/  F2FP.F16.F32.PACK_AB R83, RZ, R83 ;  /* 0x00000053ff53723e */ /* 0x000fe400000000ff */
[----:B------:R-:W-:Y:S01]  /*5d00*/  F2FP.F16.F32.PACK_AB R84, RZ, R84 ;  /* 0x00000054ff54723e */ /* 0x000fe200000000ff */
[----:B0-----:R-:W-:Y:S01]  /*5d10*/  @P5 IMAD.MOV.U32 R4, RZ, RZ, R8 ;  /* 0x000000ffff045224 */ /* 0x001fe200078e0008 */
[----:B------:R-:W-:Y:S01]  /*5d20*/  F2FP.F16.F32.PACK_AB R85, RZ, R85 ;  /* 0x00000055ff55723e */ /* 0x000fe200000000ff */
[----:B------:R-:W-:Y:S01]  /*5d30*/  @P5 IMAD.MOV.U32 R5, RZ, RZ, R9 ;  /* 0x000000ffff055224 */ /* 0x000fe200078e0009 */
[----:B------:R-:W-:-:S02]  /*5d40*/  F2FP.F16.F32.PACK_AB R86, RZ, R86 ;  /* 0x00000056ff56723e */ /* 0x000fc400000000ff */
[----:B------:R-:W-:Y:S02]  /*5d50*/  F2FP.F16.F32.PACK_AB R87, RZ, R87 ;  /* 0x00000057ff57723e */ /* 0x000fe400000000ff */
[----:B------:R0:W-:Y:S01]  /*5d60*/  @P5 STG.E.U16 desc[UR38][R4.64+0xd2], R79 ;  /* 0x0000d24f04005986 */ /* 0x0001e2000c101526 */
[C---:B------:R-:W-:Y:S02]  /*5d70*/  ISETP.GT.AND P5, PT, R3.reuse, RZ, P3 ;  /* 0x000000ff0300720c */ /* 0x040fe40001fa4270 */
[----:B------:R-:W-:-:S11]  /*5d80*/  ISETP.GT.AND P3, PT, R3, 0x8, P3 ;  /* 0x000000080300780c */ /* 0x000fd60001f64270 */
[----:B0-----:R-:W-:Y:S02]  /*5d90*/  @P5 IMAD.MOV.U32 R4, RZ, RZ, R6 ;  /* 0x000000ffff045224 */ /* 0x001fe400078e0006 */
[----:B------:R-:W-:-:S05]  /*5da0*/  @P5 IMAD.MOV.U32 R5, RZ, RZ, R7 ;  /* 0x000000ffff055224 */ /* 0x000fca00078e0007 */
[----:B------:R0:W-:Y:S01]  /*5db0*/  @P5 STG.E.U16 desc[UR38][R4.64+0xe0], R80 ;  /* 0x0000e05004005986 */ /* 0x0001e2000c101526 */
[C---:B------:R-:W-:Y:S02]  /*5dc0*/  ISETP.GT.AND P5, PT, R3.reuse, RZ, P0 ;  /* 0x000000ff0300720c */ /* 0x040fe400007a4270 */
[----:B------:R-:W-:Y:S01]  /*5dd0*/  ISETP.GT.AND P0, PT, R3, 0x8, P0 ;  /* 0x000000080300780c */ /* 0x000fe20000704270 */
[----:B0-----:R-:W-:Y:S02]  /*5de0*/  @P4 IMAD.MOV.U32 R4, RZ, RZ, R6 ;  /* 0x000000ffff044224 */ /* 0x001fe400078e0006 */
[----:B------:R-:W-:-:S05]  /*5df0*/  @P4 IMAD.MOV.U32 R5, RZ, RZ, R7 ;  /* 0x000000ffff054224 */ /* 0x000fca00078e0007 */
[----:B------:R0:W-:Y:S01]  /*5e00*/  @P4 STG.E.U16 desc[UR38][R4.64+0xe2], R81 ;  /* 0x0000e25104004986 */ /* 0x0001e2000c101526 */
[C---:B------:R-:W-:Y:S02]  /*5e10*/  ISETP.GT.AND P4, PT, R3.reuse, RZ, P1 ;  /* 0x000000ff0300720c */ /* 0x040fe40000f84270 */
[----:B------:R-:W-:Y:S01]  /*5e20*/  ISETP.GT.AND P1, PT, R3, 0x8, P1 ;  /* 0x000000080300780c */ /* 0x000fe20000f24270 */
[----:B0-----:R-:W-:Y:S02]  /*5e30*/  @P3 IMAD.MOV.U32 R4, RZ, RZ, R8 ;  /* 0x000000ffff043224 */ /* 0x001fe400078e0008 */
[----:B------:R-:W-:-:S05]  /*5e40*/  @P3 IMAD.MOV.U32 R5, RZ, RZ, R9 ;  /* 0x000000ffff053224 */ /* 0x000fca00078e0009 */
[----:B------:R0:W-:Y:S02]  /*5e50*/  @P3 STG.E.U16 desc[UR38][R4.64+0xe0], R82 ;  /* 0x0000e05204003986 */ /* 0x0001e4000c101526 */
[----:B0-----:R-:W-:Y:S02]  /*5e60*/  @P2 IMAD.MOV.U32 R4, RZ, RZ, R8 ;  /* 0x000000ffff042224 */ /* 0x001fe400078e0008 */
[----:B------:R-:W-:-:S05]  /*5e70*/  @P2 IMAD.MOV.U32 R5, RZ, RZ, R9 ;  /* 0x000000ffff052224 */ /* 0x000fca00078e0009 */
[----:B------:R0:W-:Y:S02]  /*5e80*/  @P2 STG.E.U16 desc[UR38][R4.64+0xe2], R83 ;  /* 0x0000e25304002986 */ /* 0x0001e4000c101526 */
[----:B0-----:R-:W-:Y:S02]  /*5e90*/  @P4 IMAD.MOV.U32 R4, RZ, RZ, R6 ;  /* 0x000000ffff044224 */ /* 0x001fe400078e0006 */
[----:B------:R-:W-:-:S05]  /*5ea0*/  @P4 IMAD.MOV.U32 R5, RZ, RZ, R7 ;  /* 0x000000ffff054224 */ /* 0x000fca00078e0007 */
[----:B------:R0:W-:Y:S04]  /*5eb0*/  @P4 STG.E.U16 desc[UR38][R4.64+0xf0], R84 ;  /* 0x0000f05404004986 */ /* 0x0001e8000c101526 */
[----:B------:R1:W-:Y:S01]  /*5ec0*/  @P5 STG.E.U16 desc[UR38][R6.64+0xf2], R85 ;  /* 0x0000f25506005986 */ /* 0x0003e2000c101526 */
[----:B0-----:R-:W-:Y:S02]  /*5ed0*/  @P1 IMAD.MOV.U32 R4, RZ, RZ, R8 ;  /* 0x000000ffff041224 */ /* 0x001fe400078e0008 */
[----:B------:R-:W-:-:S05]  /*5ee0*/  @P1 IMAD.MOV.U32 R5, RZ, RZ, R9 ;  /* 0x000000ffff051224 */ /* 0x000fca00078e0009 */
[----:B------:R1:W-:Y:S04]  /*5ef0*/  @P1 STG.E.U16 desc[UR38][R4.64+0xf0], R86 ;  /* 0x0000f05604001986 */ /* 0x0003e8000c101526 */
[----:B------:R1:W-:Y:S02]  /*5f00*/  @P0 STG.E.U16 desc[UR38][R8.64+0xf2], R87 ;  /* 0x0000f25708000986 */ /* 0x0003e4000c101526 */
.L_x_154:
[----:B------:R-:W-:Y:S05]  /*5f10*/  BSYNC B0 ;  /* 0x0000000000007941 */ /* 0x000fea0003800000 */
.L_x_28:
[----:B------:R-:W-:Y:S01]  /*5f20*/  IADD3 R16, P0, R16, UR36, RZ ;  /* 0x0000002410107c10 */ /* 0x000fe2000ff1e0ff */
[----:B------:R-:W-:Y:S01]  /*5f30*/  ULDC.64 UR4, c[0x0][0x650] ;  /* 0x0001940000047ab9 */ /* 0x000fe20000000a00 */
[----:B------:R-:W-:Y:S01]  /*5f40*/  PRMT R3, RZ, 0x7610, R3 ;  /* 0x00007610ff037816 */ /* 0x000fe20000000003 */
[----:B------:R-:W-:Y:S01]  /*5f50*/  IMAD.MOV.U32 R100, RZ, RZ, -0x1 ;  /* 0xffffffffff647424 */ /* 0x000fe200078e00ff */
[----:B------:R-:W-:Y:S01]  /*5f60*/  IADD3.X R17, R17, UR42, RZ, P0, !PT ;  /* 0x0000002a11117c10 */ /* 0x000fe200087fe4ff */
[----:B------:R-:W-:Y:S01]  /*5f70*/  IMAD.MOV.U32 R99, RZ, RZ, -0x1 ;  /* 0xffffffffff637424 */ /* 0x000fe200078e00ff */
[----:B------:R-:W-:-:S04]  /*5f80*/  ISETP.GE.U32.AND P0, PT, R16, UR4, PT ;  /* 0x0000000410007c0c */ /* 0x000fc8000bf06070 */
[----:B------:R-:W-:-:S13]  /*5f90*/  ISETP.GE.U32.AND.EX P0, PT, R17, UR5, PT, P0 ;  /* 0x0000000511007c0c */ /* 0x000fda000bf06100 */
[----:B------:R-:W-:Y:S05]  /*5fa0*/  @P0 BRA `(.L_x_155) ;  /* 0x00000004004c0947 */ /* 0x000fea0003800000 */
[----:B------:R-:W0:Y:S01]  /*5fb0*/  LDC.64 R10, c[0x0][0x628] ;  /* 0x00018a00ff0a7b82 */ /* 0x000e220000000a00 */
[----:B---3--:R-:W3:Y:S01]  /*5fc0*/  S2R R12, SR_CTAID.X ;  /* 0x00000000000c7919 */ /* 0x008ee20000002500 */
[----:B-12-4-:R-:W-:Y:S02]  /*5fd0*/  IMAD.MOV.U32 R8, RZ, RZ, R16 ;  /* 0x000000ffff087224 */ /* 0x016fe400078e0010 */
[----:B------:R-:W-:Y:S01]  /*5fe0*/  IMAD.MOV.U32 R9, RZ, RZ, R17 ;  /* 0x000000ffff097224 */ /* 0x000fe200078e0011 */
[----:B------:R-:W1:Y:S03]  /*5ff0*/  S2R R20, SR_CTAID.Y ;  /* 0x0000000000147919 */ /* 0x000e660000002600 */
[----:B------:R-:W2:Y:S08]  /*6000*/  LDC R0, c[0x0][0x630] ;  /* 0x00018c00ff007b82 */ /* 0x000eb00000000800 */
[----:B------:R-:W4:Y:S01]  /*6010*/  LDC.64 R14, c[0x0][0x620] ;  /* 0x00018800ff0e7b82 */ /* 0x000f220000000a00 */
[----:B0-----:R-:W-:-:S04]  /*6020*/  ISETP.NE.U32.AND P0, PT, R10, RZ, PT ;  /* 0x000000ff0a00720c */ /* 0x001fc80003f05070 */
[----:B------:R-:W-:-:S13]  /*6030*/  ISETP.NE.AND.EX P0, PT, R11, RZ, PT, P0 ;  /* 0x000000ff0b00720c */ /* 0x000fda0003f05300 */
[----:B-1234-:R-:W-:Y:S05]  /*6040*/  @!P0 BRA `(.L_x_156) ;  /* 0x0000000000288947 */ /* 0x01efea0003800000 */
        /* <DEDUP_REMOVED lines=10> */
.L_x_156:
[-CC-:B------:R-:W-:Y:S01]  /*60f0*/  SHF.R.U64 R99, R8, R0.reuse, R9.reuse ;  /* 0x0000000008637219 */ /* 0x180fe20000001209 */
[----:B------:R-:W0:Y:S01]  /*6100*/  LDC.64 R26, c[0x0][0x640] ;  /* 0x00019000ff1a7b82 */ /* 0x000e220000000a00 */
[----:B------:R-:W-:Y:S01]  /*6110*/  SHF.R.U32.HI R0, RZ, R0, R9 ;  /* 0x00000000ff007219 */ /* 0x000fe20000011609 */
[----:B------:R-:W-:Y:S01]  /*6120*/  ULDC UR4, c[0x0][0x150] ;  /* 0x0000540000047ab9 */ /* 0x000fe20000000800 */
[----:B------:R-:W-:Y:S02]  /*6130*/  IADD3 R3, P0, RZ, -R99, RZ ;  /* 0x80000063ff037210 */ /* 0x000fe40007f1e0ff */
[----:B------:R-:W-:-:S03]  /*6140*/  I2FP.F32.U32 R7, R12 ;  /* 0x0000000c00077245 */ /* 0x000fc60000201000 */
[----:B------:R-:W1:Y:S01]  /*6150*/  LDC R6, c[0x0][0x618] ;  /* 0x00018600ff067b82 */ /* 0x000e620000000800 */
[----:B------:R-:W-:Y:S02]  /*6160*/  IMAD.X R5, RZ, RZ, ~R0, P0 ;  /* 0x000000ffff057224 */ /* 0x000fe400000e0e00 */
[----:B------:R-:W-:Y:S01]  /*6170*/  FMUL R7, R7, UR4 ;  /* 0x0000000407077c20 */ /* 0x000fe20008400000 */
[----:B------:R-:W-:Y:S01]  /*6180*/  ULDC UR4, c[0x0][0x154] ;  /* 0x0000550000047ab9 */ /* 0x000fe20000000800 */
[-C--:B------:R-:W-:Y:S02]  /*6190*/  IMAD R0, R5, R14.reuse, RZ ;  /* 0x0000000e05007224 */ /* 0x080fe400078e02ff */
[C---:B------:R-:W-:Y:S01]  /*61a0*/  IMAD.WIDE.U32 R4, R3.reuse, R14, R16 ;  /* 0x0000000e03047225 */ /* 0x040fe200078e0010 */
[----:B------:R-:W2:Y:S01]  /*61b0*/  LDC R8, c[0x0][0x608] ;  /* 0x00018200ff087b82 */ /* 0x000ea20000000800 */
[----:B------:R-:W3:Y:S02]  /*61c0*/  F2I.U32.TRUNC.NTZ R7, R7 ;  /* 0x0000000700077305 */ /* 0x000ee4000020f000 */
[----:B------:R-:W-:Y:S01]  /*61d0*/  IMAD R3, R3, R15, R0 ;  /* 0x0000000f03037224 */ /* 0x000fe200078e0200 */
[----:B------:R-:W-:-:S03]  /*61e0*/  I2FP.F32.U32 R0, R20 ;  /* 0x0000001400007245 */ /* 0x000fc60000201000 */
[----:B------:R-:W-:Y:S01]  /*61f0*/  IMAD.IADD R3, R5, 0x1, R3 ;  /* 0x0000000105037824 */ /* 0x000fe200078e0203 */
[----:B------:R-:W4:Y:S01]  /*6200*/  LDC R11, c[0x0][0x658] ;  /* 0x00019600ff0b7b82 */ /* 0x000f220000000800 */
[----:B0-----:R-:W-:-:S04]  /*6210*/  ISETP.NE.U32.AND P0, PT, R26, RZ, PT ;  /* 0x000000ff1a00720c */ /* 0x001fc80003f05070 */
[----:B------:R-:W-:-:S03]  /*6220*/  ISETP.NE.AND.EX P0, PT, R27, RZ, PT, P0 ;  /* 0x000000ff1b00720c */ /* 0x000fc60003f05300 */
[----:B------:R-:W0:Y:S01]  /*6230*/  LDC R9, c[0x0][0x144] ;  /* 0x00005100ff097b82 */ /* 0x000e220000000800 */
[-C--:B-1----:R-:W-:Y:S01]  /*6240*/  SHF.R.U64 R10, R4, R6.reuse, R3 ;  /* 0x00000006040a7219 */ /* 0x082fe20000001203 */
[----:B---3--:R-:W-:Y:S01]  /*6250*/  IMAD.MOV R7, RZ, RZ, -R7 ;  /* 0x000000ffff077224 */ /* 0x008fe200078e0a07 */
[----:B------:R-:W-:Y:S01]  /*6260*/  SHF.R.U32.HI R3, RZ, R6, R3 ;  /* 0x00000006ff037219 */ /* 0x000fe20000011603 */
[----:B------:R-:W-:-:S04]  /*6270*/  FMUL R6, R0, UR4 ;  /* 0x0000000400067c20 */ /* 0x000fc80008400000 */
[----:B------:R-:W1:Y:S01]  /*6280*/  LDC R21, c[0x0][0x148] ;  /* 0x00005200ff157b82 */ /* 0x000e620000000800 */
[----:B------:R3:W0:Y:S01]  /*6290*/  F2I.U32.TRUNC.NTZ R14, R6 ;  /* 0x00000006000e7305 */ /* 0x000622000020f000 */
[-CC-:B--2---:R-:W-:Y:S02]  /*62a0*/  SHF.R.U64 R13, R10, R8.reuse, R3.reuse ;  /* 0x000000080a0d7219 */ /* 0x184fe40000001203 */
[----:B------:R-:W-:-:S04]  /*62b0*/  SHF.R.U32.HI R0, RZ, R8, R3 ;  /* 0x00000008ff007219 */ /* 0x000fc80000011603 */
[----:B-----5:R-:W2:Y:S01]  /*62c0*/  LDC R24, c[0x0][0x648] ;  /* 0x00019200ff187b82 */ /* 0x020ea20000000800 */
[-CC-:B----4-:R-:W-:Y:S02]  /*62d0*/  SHF.R.U64 R15, R13, R11.reuse, R0.reuse ;  /* 0x0000000b0d0f7219 */ /* 0x190fe40000001200 */
[----:B------:R-:W-:-:S03]  /*62e0*/  SHF.R.U32.HI R5, RZ, R11, R0 ;  /* 0x0000000bff057219 */ /* 0x000fc60000011600 */
[----:B------:R-:W-:Y:S02]  /*62f0*/  IMAD.MOV.U32 R4, RZ, RZ, R15 ;  /* 0x000000ffff047224 */ /* 0x000fe400078e000f */
[----:B------:R-:W4:Y:S01]  /*6300*/  LDC R28, c[0x0][0x638] ;  /* 0x00018e00ff1c7b82 */ /* 0x000f220000000800 */
[----:B0-----:R-:W-:-:S07]  /*6310*/  IMAD R25, R9, R7, R12 ;  /* 0x0000000709197224 */ /* 0x001fce00078e020c */
[----:B------:R-:W0:Y:S08]  /*6320*/  LDC R29, c[0x0][0x610] ;  /* 0x00018400ff1d7b82 */ /* 0x000e300000000800 */
[----:B------:R-:W0:Y:S01]  /*6330*/  LDC R30, c[0x0][0x600] ;  /* 0x00018000ff1e7b82 */ /* 0x000e220000000800 */
[----:B-123--:R-:W-:Y:S05]  /*6340*/  @!P0 BRA `(.L_x_157) ;  /* 0x0000000000288947 */ /* 0x00efea0003800000 */
        /* <DEDUP_REMOVED lines=10> */
.L_x_157:
[----:B------:R-:W-:Y:S01]  /*63f0*/  ISETP.NE.AND P0, PT, R2, 0x1, PT ;  /* 0x000000010200780c */ /* 0x000fe20003f05270 */
[----:B------:R-:W-:Y:S01]  /*6400*/  IMAD.MOV R14, RZ, RZ, -R14 ;  /* 0x000000ffff0e7224 */ /* 0x000fe200078e0a0e */
[----:B------:R-:W-:Y:S02]  /*6410*/  SHF.R.U64 R0, R4, R24, R5 ;  /* 0x0000001804007219 */ /* 0x000fe40000001205 */
[----:B------:R-:W-:Y:S02]  /*6420*/  LOP3.LUT R3, R13, R96, RZ, 0xc0, !PT ;  /* 0x000000600d037212 */ /* 0x000fe400078ec0ff */
[----:B------:R-:W-:Y:S01]  /*6430*/  LOP3.LUT R10, R10, R95, RZ, 0xc0, !PT ;  /* 0x0000005f0a0a7212 */ /* 0x000fe200078ec0ff */
[----:B------:R-:W-:Y:S02]  /*6440*/  IMAD.MOV R4, RZ, RZ, -R0 ;  /* 0x000000ffff047224 */ /* 0x000fe400078e0a00 */
[----:B------:R-:W-:Y:S02]  /*6450*/  IMAD R0, R90, R0, R3 ;  /* 0x000000005a007224 */ /* 0x000fe400078e0203 */
[----:B----4-:R-:W-:-:S02]  /*6460*/  IMAD R3, R4, R28, R15 ;  /* 0x0000001c04037224 */ /* 0x010fc400078e020f */
[----:B------:R-:W-:Y:S02]  /*6470*/  @P0 IMAD R25, R21, R14, R20 ;  /* 0x0000000e15190224 */ /* 0x000fe400078e0214 */
[----:B0-----:R-:W-:Y:S02]  /*6480*/  IMAD R5, R3, R30, R10 ;  /* 0x0000001e03057224 */ /* 0x001fe400078e020a */
[----:B------:R-:W-:Y:S02]  /*6490*/  IMAD R0, R0, R29, R25 ;  /* 0x0000001d00007224 */ /* 0x000fe400078e0219 */
[----:B------:R-:W-:-:S03]  /*64a0*/  IMAD.MOV.U32 R4, RZ, RZ, 0x1 ;  /* 0x00000001ff047424 */ /* 0x000fc600078e00ff */
[----:B------:R-:W-:Y:S02]  /*64b0*/  SEL R100, R5, R0, !P0 ;  /* 0x0000000005647207 */ /* 0x000fe40004000000 */
[----:B------:R-:W-:Y:S02]  /*64c0*/  PRMT R3, R4, 0x7610, R3 ;  /* 0x0000761004037816 */ /* 0x000fe40000000003 */
[----:B------:R-:W-:-:S07]  /*64d0*/  SEL R0, R0, R5, !P0 ;  /* 0x0000000500007207 */ /* 0x000fce0004000000 */
.L_x_155:
[----:B------:R-:W-:Y:S01]  /*64e0*/  LOP3.LUT P0, RZ, R3, 0xff, RZ, 0xc0, !PT ;  /* 0x000000ff03ff7812 */ /* 0x000fe2000780c0ff */
[----:B------:R-:W-:Y:S01]  /*64f0*/  UIMAD.WIDE.U32 UR4, UR41, -0x55555555, URZ ;  /* 0xaaaaaaab290478a5 */ /* 0x000fe2000f8e003f */
[----:B------:R-:W-:-:S03]  /*6500*/  IMAD.MOV.U32 R101, RZ, RZ, R0 ;  /* 0x000000ffff657224 */ /* 0x000fc600078e0000 */
[----:B------:R-:W-:-:S04]  /*6510*/  USHF.R.U32.HI UR4, URZ, 0x2, UR5 ;  /* 0x000000023f047899 */ /* 0x000fc80008011605 */
[----:B------:R-:W-:-:S04]  /*6520*/  UIMAD UR41, UR4, -0x6, UR41 ;  /* 0xfffffffa042978a4 */ /* 0x000fc8000f8e0229 */
[----:B------:R-:W-:Y:S08]  /*6530*/  @P0 BRA `(.L_x_158) ;  /* 0xffffffac00300947 */ /* 0x000ff0000383ffff */
[----:B------:R-:W-:Y:S05]  /*6540*/  EXIT ;  /* 0x000000000000794d */ /* 0x000fea0003800000 */
.L_x_3:
        /* <DEDUP_REMOVED lines=26> */
.L_x_160:
[--C-:B------:R-:W-:Y:S01]  /*66f0*/  SHF.R.U64 R14, R12, R20, R13.reuse ;  /* 0x000000140c0e7219 */ /* 0x100fe2000000120d */
[----:B------:R-:W0:Y:S01]  /*6700*/  LDC R24, c[0x0][0x618] ;  /* 0x00018600ff187b82 */ /* 0x000e220000000800 */
[----:B------:R-:W-:Y:S01]  /*6710*/  I2FP.F32.U32 R8, R6 ;  /* 0x0000000600087245 */ /* 0x000fe20000201000 */
[----:B------:R-:W-:Y:S01]  /*6720*/  ULDC UR4, c[0x0][0x150] ;  /* 0x0000540000047ab9 */ /* 0x000fe20000000800 */
[----:B------:R-:W-:Y:S02]  /*6730*/  SHF.R.U32.HI R7, RZ, R20, R13 ;  /* 0x00000014ff077219 */ /* 0x000fe4000001160d */
[----:B------:R-:W-:Y:S01]  /*6740*/  IADD3 R11, P0, RZ, -R14, RZ ;  /* 0x8000000eff0b7210 */ /* 0x000fe20007f1e0ff */
[----:B------:R-:W-:Y:S01]  /*6750*/  FMUL R13, R8, UR4 ;  /* 0x00000004080d7c20 */ /* 0x000fe20008400000 */
[----:B------:R-:W-:Y:S01]  /*6760*/  ULDC UR4, c[0x0][0x154] ;  /* 0x0000550000047ab9 */ /* 0x000fe20000000800 */
[----:B------:R-:W1:Y:S02]  /*6770*/  LDC.64 R26, c[0x0][0x640] ;  /* 0x00019000ff1a7b82 */ /* 0x000e640000000a00 */
[----:B------:R-:W-:-:S02]  /*6780*/  IMAD.X R7, RZ, RZ, ~R7, P0 ;  /* 0x000000ffff077224 */ /* 0x000fc400000e0e07 */
[----:B------:R-:W2:Y:S01]  /*6790*/  F2I.U32.TRUNC.NTZ R13, R13 ;  /* 0x0000000d000d7305 */ /* 0x000ea2000020f000 */
[----:B------:R-:W-:-:S03]  /*67a0*/  IMAD.WIDE.U32 R8, R11, R22, R16 ;  /* 0x000000160b087225 */ /* 0x000fc600078e0010 */
[----:B------:R-:W3:Y:S01]  /*67b0*/  LDC R15, c[0x0][0x144] ;  /* 0x00005100ff0f7b82 */ /* 0x000ee20000000800 */
[----:B------:R-:W-:-:S04]  /*67c0*/  IMAD R10, R7, R22, RZ ;  /* 0x00000016070a7224 */ /* 0x000fc800078e02ff */
[----:B------:R-:W-:Y:S02]  /*67d0*/  IMAD R7, R11, R23, R10 ;  /* 0x000000170b077224 */ /* 0x000fe400078e020a */
[----:B------:R-:W-:Y:S01]  /*67e0*/  IMAD.MOV.U32 R10, RZ, RZ, -0x1 ;  /* 0xffffffffff0a7424 */ /* 0x000fe200078e00ff */
[----:B------:R-:W4:Y:S01]  /*67f0*/  LDC R20, c[0x0][0x608] ;  /* 0x00018200ff147b82 */ /* 0x000f220000000800 */
[----:B------:R-:W-:Y:S01]  /*6800*/  IMAD.IADD R7, R9, 0x1, R7 ;  /* 0x0000000109077824 */ /* 0x000fe200078e0207 */
[----:B------:R-:W-:-:S04]  /*6810*/  I2FP.F32.U32 R9, R5 ;  /* 0x0000000500097245 */ /* 0x000fc80000201000 */
[-C--:B0-----:R-:W-:Y:S01]  /*6820*/  SHF.R.U64 R12, R8, R24.reuse, R7 ;  /* 0x00000018080c7219 */ /* 0x081fe20000001207 */
[----:B--2---:R-:W-:Y:S01]  /*6830*/  IMAD.MOV R8, RZ, RZ, -R13 ;  /* 0x000000ffff087224 */ /* 0x004fe200078e0a0d */
[----:B------:R-:W0:Y:S01]  /*6840*/  LDC R11, c[0x0][0x658] ;  /* 0x00019600ff0b7b82 */ /* 0x000e220000000800 */
[----:B-1----:R-:W-:Y:S01]  /*6850*/  ISETP.NE.U32.AND P0, PT, R26, RZ, PT ;  /* 0x000000ff1a00720c */ /* 0x002fe20003f05070 */
[----:B------:R-:W-:Y:S01]  /*6860*/  FMUL R9, R9, UR4 ;  /* 0x0000000409097c20 */ /* 0x000fe20008400000 */
[----:B------:R-:W-:Y:S02]  /*6870*/  SHF.R.U32.HI R7, RZ, R24, R7 ;  /* 0x00000018ff077219 */ /* 0x000fe40000011607 */
[----:B------:R-:W-:-:S03]  /*6880*/  ISETP.NE.AND.EX P0, PT, R27, RZ, PT, P0 ;  /* 0x000000ff1b00720c */ /* 0x000fc60003f05300 */
[----:B------:R-:W1:Y:S01]  /*6890*/  LDC R22, c[0x0][0x148] ;  /* 0x00005200ff167b82 */ /* 0x000e620000000800 */
[----:B---3--:R-:W-:Y:S02]  /*68a0*/  IMAD R23, R15, R8, R6 ;  /* 0x000000080f177224 */ /* 0x008fe400078e0206 */
[----:B------:R-:W-:-:S05]  /*68b0*/  IMAD.MOV.U32 R8, RZ, RZ, 0x1 ;  /* 0x00000001ff087424 */ /* 0x000fca00078e00ff */
[----:B------:R-:W2:Y:S01]  /*68c0*/  LDC R21, c[0x0][0x600] ;  /* 0x00018000ff157b82 */ /* 0x000ea20000000800 */
[-CC-:B----4-:R-:W-:Y:S02]  /*68d0*/  SHF.R.U64 R15, R12, R20.reuse, R7.reuse ;  /* 0x000000140c0f7219 */ /* 0x190fe40000001207 */
[----:B------:R-:W-:Y:S02]  /*68e0*/  SHF.R.U32.HI R6, RZ, R20, R7 ;  /* 0x00000014ff067219 */ /* 0x000fe40000011607 */
[----:B------:R3:W4:Y:S03]  /*68f0*/  F2I.U32.TRUNC.NTZ R20, R9 ;  /* 0x0000000900147305 */ /* 0x000726000020f000 */
[----:B------:R-:W1:Y:S01]  /*6900*/  LDC R25, c[0x0][0x648] ;  /* 0x00019200ff197b82 */ /* 0x000e620000000800 */
[-C--:B0-----:R-:W-:Y:S02]  /*6910*/  SHF.R.U64 R19, R15, R11.reuse, R6 ;  /* 0x0000000b0f137219 */ /* 0x081fe40000001206 */
[----:B------:R-:W-:-:S02]  /*6920*/  SHF.L.U32 R10, R10, R11, RZ ;  /* 0x0000000b0a0a7219 */ /* 0x000fc400000006ff */
[-C--:B------:R-:W-:Y:S01]  /*6930*/  SHF.R.U32.HI R7, RZ, R11.reuse, R6 ;  /* 0x0000000bff077219 */ /* 0x080fe20000011606 */
[----:B------:R-:W-:Y:S01]  /*6940*/  IMAD.MOV.U32 R6, RZ, RZ, R19 ;  /* 0x000000ffff067224 */ /* 0x000fe200078e0013 */
[----:B------:R-:W-:Y:S01]  /*6950*/  SHF.L.U32 R24, R8, R11, RZ ;  /* 0x0000000b08187219 */ /* 0x000fe200000006ff */
[----:B------:R-:W0:Y:S01]  /*6960*/  LDC R28, c[0x0][0x638] ;  /* 0x00018e00ff1c7b82 */ /* 0x000e220000000800 */
[----:B------:R-:W-:-:S07]  /*6970*/  LOP3.LUT R30, RZ, R10, RZ, 0x33, !PT ;  /* 0x0000000aff1e7212 */ /* 0x000fce00078e33ff */
[----:B------:R-:W0:Y:S01]  /*6980*/  LDC R29, c[0x0][0x610] ;  /* 0x00018400ff1d7b82 */ /* 0x000e220000000800 */
[----:B---34-:R-:W-:Y:S05]  /*6990*/  @!P0 BRA `(.L_x_161) ;  /* 0x0000000000288947 */ /* 0x018fea0003800000 */
[----:B------:R-:W3:Y:S02]  /*69a0*/  LDC R6, c[0x0][0x64c] ;  /* 0x00019300ff067b82 */ /* 0x000ee40000000800 */
[----:B---3--:R-:W-:-:S05]  /*69b0*/  IADD3 R11, P0, R19, R6, RZ ;  /* 0x00000006130b7210 */ /* 0x008fca0007f1e0ff */
        /* <DEDUP_REMOVED lines=8> */
.L_x_161:
[----:B------:R-:W-:Y:S01]  /*6a40*/  ISETP.NE.AND P0, PT, R2, 0x1, PT ;  /* 0x000000010200780c */ /* 0x000fe20003f05270 */
[----:B--2---:R-:W-:Y:S01]  /*6a50*/  VIADD R9, R21, 0xffffffff ;  /* 0xffffffff15097836 */ /* 0x004fe20000000000 */
[----:B-1----:R-:W-:Y:S01]  /*6a60*/  SHF.R.U64 R7, R6, R25, R7 ;  /* 0x0000001906077219 */ /* 0x002fe20000001207 */
[----:B------:R-:W-:Y:S01]  /*6a70*/  IMAD.MOV R20, RZ, RZ, -R20 ;  /* 0x000000ffff147224 */ /* 0x000fe200078e0a14 */
[----:B------:R-:W-:Y:S02]  /*6a80*/  LOP3.LUT R6, R15, R30, RZ, 0xc0, !PT ;  /* 0x0000001e0f067212 */ /* 0x000fe400078ec0ff */
[----:B------:R-:W-:Y:S01]  /*6a90*/  LOP3.LUT R12, R12, R9, RZ, 0xc0, !PT ;  /* 0x000000090c0c7212 */ /* 0x000fe200078ec0ff */
[----:B------:R-:W-:Y:S02]  /*6aa0*/  IMAD.MOV R8, RZ, RZ, -R7 ;  /* 0x000000ffff087224 */ /* 0x000fe400078e0a07 */
[----:B------:R-:W-:Y:S02]  /*6ab0*/  IMAD R6, R24, R7, R6 ;  /* 0x0000000718067224 */ /* 0x000fe400078e0206 */
[----:B------:R-:W-:-:S02]  /*6ac0*/  IMAD.MOV.U32 R9, RZ, RZ, 0x1 ;  /* 0x00000001ff097424 */ /* 0x000fc400078e00ff */
[----:B------:R-:W-:Y:S02]  /*6ad0*/  @P0 IMAD R23, R22, R20, R5 ;  /* 0x0000001416170224 */ /* 0x000fe400078e0205 */
[----:B0-----:R-:W-:Y:S02]  /*6ae0*/  IMAD R5, R8, R28, R19 ;  /* 0x0000001c08057224 */ /* 0x001fe400078e0213 */
[----:B------:R-:W-:Y:S02]  /*6af0*/  IMAD R19, R6, R29, R23 ;  /* 0x0000001d06137224 */ /* 0x000fe400078e0217 */
[----:B------:R-:W-:Y:S02]  /*6b00*/  IMAD R6, R5, R21, R12 ;  /* 0x0000001505067224 */ /* 0x000fe400078e020c */
[----:B------:R-:W-:-:S03]  /*6b10*/  IMAD.MOV.U32 R8, RZ, RZ, R14 ;  /* 0x000000ffff087224 */ /* 0x000fc600078e000e */
[----:B------:R-:W-:Y:S02]  /*6b20*/  SEL R20, R6, R19, !P0 ;  /* 0x0000001306147207 */ /* 0x000fe40004000000 */
[----:B------:R-:W-:-:S07]  /*6b30*/  SEL R19, R19, R6, !P0 ;  /* 0x0000000613137207 */ /* 0x000fce0004000000 */
.L_x_159:
[----:B------:R-:W-:-:S08]  /*6b40*/  NOP ;  /* 0x0000000000007918 */ /* 0x000fd00000000000 */
[----:B------:R-:W0:-:S00]  /*6b50*/  USETMAXREG.DEALLOC.CTAPOOL 0x28 ;  /* 0x00000028000079c8 */ /* 0x000e0000080e0500 */
[----:B0-----:R-:W-:-:S13]  /*6b60*/  ISETP.NE.AND P0, PT, R0, RZ, PT ;  /* 0x000000ff0000720c */ /* 0x001fda0003f05270 */
[----:B------:R-:W-:Y:S05]  /*6b70*/  @P0 EXIT ;  /* 0x000000000000094d */ /* 0x000fea0003800000 */
[----:B------:R-:W-:Y:S01]  /*6b80*/  LOP3.LUT P0, RZ, R9, 0xff, RZ, 0xc0, !PT ;  /* 0x000000ff09ff7812 */ /* 0x000fe2000780c0ff */
[----:B------:R-:W-:Y:S02]  /*6b90*/  IMAD.MOV.U32 R0, RZ, RZ, 0x1 ;  /* 0x00000001ff007424 */ /* 0x000fe400078e00ff */
[----:B------:R-:W-:-:S10]  /*6ba0*/  IMAD.MOV.U32 R12, RZ, RZ, RZ ;  /* 0x000000ffff0c7224 */ /* 0x000fd400078e00ff */
[----:B------:R-:W-:Y:S05]  /*6bb0*/  @!P0 BRA `(.L_x_162) ;  /* 0x0000000c000c8947 */ /* 0x000fea0003800000 */
[----:B------:R-:W0:Y:S01]  /*6bc0*/  LDC R0, c[0x0][0x28c] ;  /* 0x0000a300ff007b82 */ /* 0x000e220000000800 */
[----:B------:R-:W-:Y:S01]  /*6bd0*/  LOP3.LUT P0, RZ, R3, 0x1f, RZ, 0xc0, !PT ;  /* 0x0000001f03ff7812 */ /* 0x000fe2000780c0ff */
[----:B------:R-:W-:Y:S01]  /*6be0*/  ULDC UR5, c[0x0][0x658] ;  /* 0x0001960000057ab9 */ /* 0x000fe20000000800 */
[----:B------:R-:W-:Y:S01]  /*6bf0*/  UMOV UR6, 0xffffffff ;  /* 0xffffffff00067882 */ /* 0x000fe20000000000 */
[----:B------:R-:W-:Y:S01]  /*6c00*/  BSSY B0, `(.L_x_162) ;  /* 0x00000be000007945 */ /* 0x000fe20003800000 */
[----:B------:R-:W-:Y:S01]  /*6c10*/  USHF.L.U32 UR6, UR6, UR5, URZ ;  /* 0x0000000506067299 */ /* 0x000fe2000800063f */
[C---:B------:R-:W-:Y:S01]  /*6c20*/  ISETP.NE.AND P2, PT, R4.reuse, RZ, PT ;  /* 0x000000ff0400720c */ /* 0x040fe20003f45270 */
[----:B------:R-:W-:Y:S01]  /*6c30*/  IMAD.MOV.U32 R13, RZ, RZ, 0x1 ;  /* 0x00000001ff0d7424 */ /* 0x000fe200078e00ff */
[----:B------:R-:W-:Y:S01]  /*6c40*/  ISETP.NE.OR P0, PT, R4, RZ, !P0 ;  /* 0x000000ff0400720c */ /* 0x000fe20004705670 */
[----:B------:R-:W-:Y:S01]  /*6c50*/  IMAD.MOV.U32 R12, RZ, RZ, RZ ;  /* 0x000000ffff0c7224 */ /* 0x000fe200078e00ff */
[----:B------:R-:W-:Y:S01]  /*6c60*/  LOP3.LUT R11, R18, 0x2, RZ, 0xfc, !PT ;  /* 0x00000002120b7812 */ /* 0x000fe200078efcff */
[----:B------:R-:W-:Y:S01]  /*6c70*/  ULDC UR4, c[0x0][0x600] ;  /* 0x0001800000047ab9 */ /* 0x000fe20000000800 */
[----:B------:R-:W-:Y:S01]  /*6c80*/  UMOV UR7, 0x1 ;  /* 0x0000000100077882 */ /* 0x000fe20000000000 */
[----:B------:R-:W-:-:S02]  /*6c90*/  UIADD3 UR15, UR4, -0x1, URZ ;  /* 0xffffffff040f7890 */ /* 0x000fc4000fffe03f */
[----:B------:R-:W-:Y:S02]  /*6ca0*/  USHF.L.U32 UR17, UR7, UR5, URZ ;  /* 0x0000000507117299 */ /* 0x000fe4000800063f */
[----:B------:R-:W-:Y:S01]  /*6cb0*/  ULOP3.LUT UR16, URZ, UR6, URZ, 0x33, !UPT ;  /* 0x000000063f107292 */ /* 0x000fe2000f8e333f */
[----:B------:R-:W-:Y:S01]  /*6cc0*/  ULDC.64 UR20, c[0x0][0x198] ;  /* 0x0000660000147ab9 */ /* 0x000fe20000000a00 */
[----:B0-----:R-:W-:-:S05]  /*6cd0*/  VIADD R0, R0, 0x3f ;  /* 0x0000003f00007836 */ /* 0x001fca0000000000 */
[----:B------:R-:W-:-:S04]  /*6ce0*/  SHF.R.S32.HI R3, RZ, 0x1f, R0 ;  /* 0x0000001fff037819 */ /* 0x000fc80000011400 */
[----:B------:R-:W-:Y:S01]  /*6cf0*/  LEA.HI R3, R3, R0, RZ, 0x6 ;  /* 0x0000000003037211 */ /* 0x000fe200078f30ff */
[----:B------:R-:W-:-:S03]  /*6d00*/  IMAD.MOV.U32 R0, RZ, RZ, 0x1 ;  /* 0x00000001ff007424 */ /* 0x000fc600078e00ff */
[----:B------:R-:W-:-:S05]  /*6d10*/  SHF.R.S32.HI R3, RZ, 0x6, R3 ;  /* 0x00000006ff037819 */ /* 0x000fca0000011403 */
[----:B------:R-:W-:-:S07]  /*6d20*/  VIADD R10, R3, 0x1 ;  /* 0x00000001030a7836 */ /* 0x000fce0000000000 */
.L_x_174:
[----:B------:R-:W-:-:S03]  /*6d30*/  UMOV UR4, 0xffffffff ;  /* 0xffffffff00047882 */ /* 0x000fc60000000000 */
[----:B------:R-:W-:Y:S05]  /*6d40*/  BRA.DIV UR4, `(.L_x_163) ;  /* 0x0000000e04dc7947 */ /* 0x000fea000b800000 */
[----:B------:R-:W-:-:S13]  /*6d50*/  ELECT P6, URZ, PT ;  /* 0x00000000003f782f */ /* 0x000fda00038c0000 */
.L_x_187:
[----:B------:R-:W0:Y:S01]  /*6d60*/  LDC R4, c[0x0][0x28c] ;  /* 0x0000a300ff047b82 */ /* 0x000e220000000800 */
[----:B------:R-:W-:Y:S01]  /*6d70*/  BSSY B1, `(.L_x_164) ;  /* 0x0000035000017945 */ /* 0x000fe20003800000 */
[----:B0-----:R-:W-:-:S13]  /*6d80*/  ISETP.LT.OR P6, PT, R4, 0x1, !P6 ;  /* 0x000000010400780c */ /* 0x001fda00077c1670 */
[----:B------:R-:W-:Y:S05]  /*6d90*/  @P6 BRA `(.L_x_165) ;  /* 0x0000000000c86947 */ /* 0x000fea0003800000 */
[----:B------:R-:W-:Y:S02]  /*6da0*/  IMAD.SHL.U32 R20, R20, 0x80, RZ ;  /* 0x0000008014147824 */ /* 0x000fe400078e00ff */
[----:B------:R-:W-:Y:S02]  /*6db0*/  IMAD.SHL.U32 R19, R19, 0x80, RZ ;  /* 0x0000008013137824 */ /* 0x000fe400078e00ff */
[----:B------:R-:W-:Y:S02]  /*6dc0*/  IMAD.MOV.U32 R21, RZ, RZ, RZ ;  /* 0x000000ffff157224 */ /* 0x000fe400078e00ff */
[----:B------:R-:W-:Y:S02]  /*6dd0*/  IMAD.MOV.U32 R4, RZ, RZ, R10 ;  /* 0x000000ffff047224 */ /* 0x000fe400078e000a */
[----:B------:R-:W-:Y:S02]  /*6de0*/  IMAD.MOV.U32 R5, RZ, RZ, R0 ;  /* 0x000000ffff057224 */ /* 0x000fe400078e0000 */
[----:B------:R-:W-:-:S07]  /*6df0*/  IMAD.MOV.U32 R6, RZ, RZ, R12 ;  /* 0x000000ffff067224 */ /* 0x000fce00078e000c */
.L_x_169:
[----:B------:R-:W0:Y:S01]  /*6e00*/  S2R R14, SR_CgaCtaId ;  /* 0x00000000000e7919 */ /* 0x000e220000008800 */
[----:B------:R-:W-:Y:S01]  /*6e10*/  MOV R7, 0x400 ;  /* 0x0000040000077802 */ /* 0x000fe20000000f00 */
[----:B------:R-:W1:Y:S03]  /*6e20*/  @!P2 LDC R9, c[0x0][0x500] ;  /* 0x00014000ff09ab82 */ /* 0x000e660000000800 */
[----:B0-----:R-:W-:Y:S02]  /*6e30*/  LEA R15, R14, R7, 0x18 ;  /* 0x000000070e0f7211 */ /* 0x001fe400078ec0ff */
[----:B------:R-:W-:-:S03]  /*6e40*/  SHF.L.U32 R7, R5, 0x1f, RZ ;  /* 0x0000001f05077819 */ /* 0x000fc600000006ff */
[----:B------:R-:W-:-:S04]  /*6e50*/  IMAD R14, R6, 0x8, R15 ;  /* 0x00000008060e7824 */ /* 0x000fc800078e020f */
[----:B------:R-:W0:Y:S02]  /*6e60*/  SYNCS.PHASECHK.TRANS64.TRYWAIT P1, [R14+URZ+0x30], R7 ;  /* 0x000030070e0075a7 */ /* 0x000e24000802017f */
[----:B01----:R-:W-:Y:S05]  /*6e70*/  @!P1 BRA `(.L_x_166) ;  /* 0x0000000c00b09947 */ /* 0x003fea0003800000 */
.L_x_188:
[----:B0-----:R-:W-:Y:S01]  /*6e80*/  PRMT R7, R11, 0x9910, RZ ;  /* 0x000099100b077816 */ /* 0x001fe200000000ff */
[----:B------:R0:W-:Y:S03]  /*6e90*/  @!P2 SYNCS.ARRIVE.TRANS64 RZ, [R14+URZ], R9 ;  /* 0x000000090effa9a7 */ /* 0x0001e6000800003f */
[----:B------:R-:W-:-:S13]  /*6ea0*/  ISETP.NE.AND P1, PT, R7, 0x2, PT ;  /* 0x000000020700780c */ /* 0x000fda0003f25270 */
[----:B0-----:R-:W-:Y:S05]  /*6eb0*/  @P1 BRA `(.L_x_167) ;  /* 0x0000000000041947 */ /* 0x001fea0003800000 */
[----:B------:R-:W-:Y:S01]  /*6ec0*/  BPT.TRAP 0x1 ;  /* 0x000000040000795c */ /* 0x000fe20000300000 */
.L_x_167:
[----:B------:R-:W-:Y:S05]  /*6ed0*/  @P0 BRA `(.L_x_168) ;  /* 0x0000000000040947 */ /* 0x000fea0003800000 */
[----:B------:R-:W-:Y:S01]  /*6ee0*/  BPT.TRAP 0x1 ;  /* 0x000000040000795c */ /* 0x000fe20000300000 */
.L_x_168:
[----:B------:R-:W-:Y:S01]  /*6ef0*/  IMAD R15, R6, 0x4000, R15 ;  /* 0x00004000060f7824 */ /* 0x000fe200078e020f */
[----:B------:R-:W-:Y:S01]  /*6f00*/  R2UR UR9, R14 ;  /* 0x000000000e0972ca */ /* 0x000fe200000e0000 */
[----:B------:R-:W-:Y:S01]  /*6f10*/  VIADD R4, R4, 0xffffffff ;  /* 0xffffffff04047836 */ /* 0x000fe20000000000 */
[----:B------:R-:W-:Y:S01]  /*6f20*/  UIADD3 UR4, UP0, UR20, 0xf0, URZ ;  /* 0x000000f014047890 */ /* 0x000fe2000ff1e03f */
[----:B------:R-:W-:Y:S01]  /*6f30*/  R2UR UR11, R19 ;  /* 0x00000000130b72ca */ /* 0x000fe200000e0000 */
[----:B------:R-:W-:Y:S01]  /*6f40*/  UIADD3 UR22, UP1, UR20, 0x1f0, URZ ;  /* 0x000001f014167890 */ /* 0x000fe2000ff3e03f */
[----:B------:R-:W-:Y:S01]  /*6f50*/  R2UR UR8, R15 ;  /* 0x000000000f0872ca */ /* 0x000fe200000e0000 */
[----:B------:R-:W-:Y:S01]  /*6f60*/  UIADD3.X UR5, URZ, UR21, URZ, UP0, !UPT ;  /* 0x000000153f057290 */ /* 0x000fe200087fe43f */
[C---:B------:R-:W-:Y:S01]  /*6f70*/  R2UR UR10, R21.reuse ;  /* 0x00000000150a72ca */ /* 0x040fe200000e0000 */
[----:B------:R-:W-:Y:S01]  /*6f80*/  VIADD R6, R6, 0x1 ;  /* 0x0000000106067836 */ /* 0x000fe20000000000 */
[----:B------:R-:W-:Y:S01]  /*6f90*/  R2UR UR12, R8 ;  /* 0x00000000080c72ca */ /* 0x000fe200000e0000 */
[----:B------:R-:W-:Y:S01]  /*6fa0*/  UIADD3.X UR23, URZ, UR21, URZ, UP1, !UPT ;  /* 0x000000153f177290 */ /* 0x000fe20008ffe43f */
[----:B------:R-:W-:Y:S01]  /*6fb0*/  R2UR UR18, R20 ;  /* 0x00000000141272ca */ /* 0x000fe200000e0000 */
[----:B------:R-:W-:Y:S01]  /*6fc0*/  UMOV UR6, 0x0 ;  /* 0x0000000000067882 */ /* 0x000fe20000000000 */
[----:B------:R-:W-:Y:S01]  /*6fd0*/  ISETP.GT.AND P3, PT, R4, 0x1, PT ;  /* 0x000000010400780c */ /* 0x000fe20003f64270 */
[----:B------:R-:W-:Y:S01]  /*6fe0*/  UMOV UR7, 0x10000000 ;  /* 0x1000000000077882 */ /* 0x000fe20000000000 */
[----:B------:R-:W-:Y:S01]  /*6ff0*/  ISETP.NE.AND P1, PT, R6, 0x6, PT ;  /* 0x000000060600780c */ /* 0x000fe20003f25270 */
[----:B------:R-:W-:-:S02]  /*7000*/  VIADD R21, R21, 0x40 ;  /* 0x0000004015157836 */ /* 0x000fc40000000000 */
[----:B------:R-:W-:Y:S01]  /*7010*/  UIADD3 UR13, UR8, 0x180, URZ ;  /* 0x00000180080d7890 */ /* 0x000fe2000fffe03f */
[----:B------:R-:W-:Y:S01]  /*7020*/  SEL R14, RZ, 0x1, P1 ;  /* 0x00000001ff0e7807 */ /* 0x000fe20000800000 */
[----:B------:R-:W-:Y:S01]  /*7030*/  UIADD3 UR14, UR8, 0x18180, URZ ;  /* 0x00018180080e7890 */ /* 0x000fe2000fffe03f */
[----:B------:R-:W-:Y:S02]  /*7040*/  SEL R6, R6, RZ, P1 ;  /* 0x000000ff06067207 */ /* 0x000fe40000800000 */
[----:B------:R-:W-:Y:S02]  /*7050*/  LOP3.LUT R5, R5, R14, RZ, 0x3c, !PT ;  /* 0x0000000e05057212 */ /* 0x000fe400078e3cff */
[----:B------:R-:W-:Y:S02]  /*7060*/  UMOV UR8, UR13 ;  /* 0x0000000d00087c82 */ /* 0x000fe40008000000 */
[----:B------:R0:W-:Y:S02]  /*7070*/  UTMALDG.3D [UR8], [UR4], desc[UR6] ;  /* 0x00000608040075b4 */ /* 0x0001e40008011000 */
[----:B0-----:R-:W-:Y:S01]  /*7080*/  UMOV UR8, UR14 ;  /* 0x0000000e00087c82 */ /* 0x001fe20008000000 */
[----:B------:R-:W-:-:S02]  /*7090*/  UMOV UR11, UR18 ;  /* 0x00000012000b7c82 */ /* 0x000fc40008000000 */
[----:B------:R0:W-:Y:S02]  /*70a0*/  UTMALDG.3D [UR8], [UR22], desc[UR6] ;  /* 0x00000608160075b4 */ /* 0x0001e40008011000 */
[----:B0-----:R-:W-:Y:S05]  /*70b0*/  @P3 BRA `(.L_x_169) ;  /* 0xfffffffc00503947 */ /* 0x001fea000383ffff */
.L_x_165:
[----:B------:R-:W-:Y:S05]  /*70c0*/  BSYNC B1 ;  /* 0x0000000000017941 */ /* 0x000fea0003800000 */
.L_x_164:
[----:B------:R-:W-:Y:S01]  /*70d0*/  LOP3.LUT P3, RZ, R13, 0xff, RZ, 0xc0, !PT ;  /* 0x000000ff0dff7812 */ /* 0x000fe2000786c0ff */
[----:B------:R-:W-:Y:S01]  /*70e0*/  IMAD.IADD R12, R3, 0x1, R12 ;  /* 0x00000001030c7824 */ /* 0x000fe200078e020c */
[----:B------:R-:W-:Y:S01]  /*70f0*/  IADD3 R16, P4, R16, UR36, RZ ;  /* 0x0000002410107c10 */ /* 0x000fe2000ff9e0ff */
[----:B------:R-:W-:Y:S01]  /*7100*/  ULDC.64 UR4, c[0x0][0x650] ;  /* 0x0001940000047ab9 */ /* 0x000fe20000000a00 */
[----:B------:R-:W-:Y:S01]  /*7110*/  BSSY B1, `(.L_x_170) ;  /* 0x000006a000017945 */ /* 0x000fe20003800000 */
[----:B------:R-:W-:Y:S01]  /*7120*/  IMAD.MOV.U32 R19, RZ, RZ, -0x1 ;  /* 0xffffffffff137424 */ /* 0x000fe200078e00ff */
[----:B------:R-:W-:Y:S01]  /*7130*/  ISETP.GT.U32.AND P1, PT, R12, 0x5, PT ;  /* 0x000000050c00780c */ /* 0x000fe20003f24070 */
[----:B------:R-:W-:Y:S01]  /*7140*/  IMAD.MOV.U32 R20, RZ, RZ, -0x1 ;  /* 0xffffffffff147424 */ /* 0x000fe200078e00ff */
[----:B------:R-:W-:Y:S01]  /*7150*/  IADD3.X R17, R17, UR42, RZ, P4, !PT ;  /* 0x0000002a11117c10 */ /* 0x000fe2000a7fe4ff */
[----:B------:R-:W-:Y:S01]  /*7160*/  IMAD.MOV.U32 R8, RZ, RZ, -0x1 ;  /* 0xffffffffff087424 */ /* 0x000fe200078e00ff */
[----:B------:R-:W-:-:S02]  /*7170*/  ISETP.LT.U32.AND P1, PT, R3, 0x6, P1 ;  /* 0x000000060300780c */ /* 0x000fc40000f21070 */
[----:B------:R-:W-:Y:S01]  /*7180*/  PRMT R13, RZ, 0x7610, R13 ;  /* 0x00007610ff0d7816 */ /* 0x000fe2000000000d */
[----:B------:R-:W0:Y:S01]  /*7190*/  @P3 S2R R5, SR_CgaCtaId ;  /* 0x0000000000053919 */ /* 0x000e220000008800 */
[----:B------:R-:W-:-:S04]  /*71a0*/  @P3 MOV R4, 0x400 ;  /* 0x0000040000043802 */ /* 0x000fc80000000f00 */
[----:B0-----:R-:W-:Y:S01]  /*71b0*/  @P3 LEA R6, R5, R4, 0x18 ;  /* 0x0000000405063211 */ /* 0x001fe200078ec0ff */
[----:B------:R-:W-:-:S03]  /*71c0*/  IMAD.WIDE.U32 R4, R12, -0x55555555, RZ ;  /* 0xaaaaaaab0c047825 */ /* 0x000fc600078e00ff */
[----:B------:R0:W-:Y:S01]  /*71d0*/  @P3 SYNCS.ARRIVE.TRANS64.A1T0 RZ, [R6+URZ+0x78], RZ ;  /* 0x000078ff06ff39a7 */ /* 0x0001e2000810003f */
[----:B------:R-:W-:Y:S02]  /*71e0*/  ISETP.GE.U32.AND P3, PT, R3, 0x6, PT ;  /* 0x000000060300780c */ /* 0x000fe40003f66070 */
[----:B------:R-:W-:Y:S02]  /*71f0*/  SHF.R.U32.HI R7, RZ, 0x2, R5 ;  /* 0x00000002ff077819 */ /* 0x000fe40000011605 */
[----:B------:R-:W-:Y:S02]  /*7200*/  SEL R5, RZ, 0x1, !P1 ;  /* 0x00000001ff057807 */ /* 0x000fe40004800000 */
[----:B------:R-:W-:Y:S01]  /*7210*/  ISETP.GE.U32.AND P1, PT, R16, UR4, PT ;  /* 0x0000000410007c0c */ /* 0x000fe2000bf26070 */
[----:B------:R-:W-:Y:S01]  /*7220*/  IMAD R12, R7, -0x6, R12 ;  /* 0xfffffffa070c7824 */ /* 0x000fe200078e020c */
[----:B------:R-:W-:Y:S02]  /*7230*/  LOP3.LUT R0, R0, R5, RZ, 0x3c, !PT ;  /* 0x0000000500007212 */ /* 0x000fe400078e3cff */
[----:B------:R-:W-:-:S02]  /*7240*/  ISETP.GE.U32.AND.EX P1, PT, R17, UR5, PT, P1 ;  /* 0x0000000511007c0c */ /* 0x000fc4000bf26110 */
[----:B------:R-:W-:Y:S02]  /*7250*/  PRMT R4, RZ, 0x7610, R4 ;  /* 0x00007610ff047816 */ /* 0x000fe40000000004 */
[----:B------:R-:W-:-:S09]  /*7260*/  @P3 LOP3.LUT R0, R0, 0x1, R7, 0x78, !PT ;  /* 0x0000000100003812 */ /* 0x000fd200078e7807 */
[----:B0-----:R-:W-:Y:S05]  /*7270*/  @P1 BRA `(.L_x_171) ;  /* 0x00000004004c1947 */ /* 0x001fea0003800000 */
[----:B------:R-:W-:Y:S01]  /*7280*/  ULDC.64 UR4, c[0x0][0x628] ;  /* 0x00018a0000047ab9 */ /* 0x000fe20000000a00 */
[----:B------:R-:W0:Y:S01]  /*7290*/  S2R R15, SR_CTAID.X ;  /* 0x00000000000f7919 */ /* 0x000e220000002500 */
[----:B------:R-:W-:Y:S01]  /*72a0*/  ISETP.NE.U32.AND P1, PT, RZ, UR4, PT ;  /* 0x00000004ff007c0c */ /* 0x000fe2000bf25070 */
[----:B------:R-:W-:Y:S01]  /*72b0*/  ULDC UR7, c[0x0][0x630] ;  /* 0x00018c0000077ab9 */ /* 0x000fe20000000800 */
[----:B------:R-:W-:Y:S01]  /*72c0*/  IMAD.MOV.U32 R4, RZ, RZ, R16 ;  /* 0x000000ffff047224 */ /* 0x000fe200078e0010 */
[----:B------:R-:W1:Y:S01]  /*72d0*/  S2R R14, SR_CTAID.Y ;  /* 0x00000000000e7919 */ /* 0x000e620000002600 */
[----:B------:R-:W-:Y:S01]  /*72e0*/  ISETP.NE.AND.EX P1, PT, RZ, UR5, PT, P1 ;  /* 0x00000005ff007c0c */ /* 0x000fe2000bf25310 */
[----:B------:R-:W-:-:S12]  /*72f0*/  IMAD.MOV.U32 R5, RZ, RZ, R17 ;  /* 0x000000ffff057224 */ /* 0x000fd800078e0011 */
[----:B------:R-:W-:Y:S05]  /*7300*/  @!P1 BRA `(.L_x_172) ;  /* 0x0000000000289947 */ /* 0x000fea0003800000 */
[----:B------:R-:W-:Y:S02]  /*7310*/  ULDC UR6, c[0x0][0x634] ;  /* 0x00018d0000067ab9 */ /* 0x000fe40000000800 */
[----:B------:R-:W-:-:S05]  /*7320*/  IADD3 R9, P1, R16, UR6, RZ ;  /* 0x0000000610097c10 */ /* 0x000fca000ff3e0ff */
[----:B------:R-:W-:-:S04]  /*7330*/  IMAD.X R19, RZ, RZ, R17, P1 ;  /* 0x000000ffff137224 */ /* 0x000fc800008e0611 */
[----:B------:R-:W-:-:S04]  /*7340*/  IMAD.WIDE.U32 R6, R19, UR4, RZ ;  /* 0x0000000413067c25 */ /* 0x000fc8000f8e00ff */
[----:B------:R-:W-:-:S04]  /*7350*/  IMAD.WIDE.U32 R6, P1, R9, UR5, R6 ;  /* 0x0000000509067c25 */ /* 0x000fc8000f820006 */
[----:B------:R-:W-:-:S04]  /*7360*/  IMAD.WIDE.U32 R8, R9, UR4, RZ ;  /* 0x0000000409087c25 */ /* 0x000fc8000f8e00ff */
[----:B------:R-:W-:Y:S01]  /*7370*/  IMAD.X R5, RZ, RZ, RZ, P1 ;  /* 0x000000ffff057224 */ /* 0x000fe200008e06ff */
[----:B------:R-:W-:Y:S01]  /*7380*/  IADD3 RZ, P1, R9, R6, RZ ;  /* 0x0000000609ff7210 */ /* 0x000fe20007f3e0ff */
[----:B------:R-:W-:-:S04]  /*7390*/  IMAD.MOV.U32 R4, RZ, RZ, R7 ;  /* 0x000000ffff047224 */ /* 0x000fc800078e0007 */
[----:B------:R-:W-:-:S08]  /*73a0*/  IMAD.WIDE.U32.X R4, R19, UR5, R4, P1 ;  /* 0x0000000513047c25 */ /* 0x000fd000088e0404 */
.L_x_172:
[--C-:B------:R-:W-:Y:S01]  /*73b0*/  SHF.R.U64 R8, R4, UR7, R5.reuse ;  /* 0x0000000704087c19 */ /* 0x100fe20008001205 */
[----:B------:R-:W-:Y:S01]  /*73c0*/  ULDC.64 UR4, c[0x0][0x620] ;  /* 0x0001880000047ab9 */ /* 0x000fe20000000a00 */
[----:B------:R-:W-:Y:S01]  /*73d0*/  SHF.R.U32.HI R4, RZ, UR7, R5 ;  /* 0x00000007ff047c19 */ /* 0x000fe20008011605 */
[----:B------:R-:W2:Y:S01]  /*73e0*/  LDC R24, c[0x0][0x144] ;  /* 0x00005100ff187b82 */ /* 0x000ea20000000800 */
[----:B------:R-:W-:Y:S01]  /*73f0*/  IADD3 R7, P1, RZ, -R8, RZ ;  /* 0x80000008ff077210 */ /* 0x000fe20007f3e0ff */
[----:B------:R-:W-:Y:S01]  /*7400*/  ULDC.64 UR8, c[0x0][0x640] ;  /* 0x0001900000087ab9 */ /* 0x000fe20000000a00 */
[----:B0-----:R-:W-:Y:S01]  /*7410*/  I2FP.F32.U32 R9, R15 ;  /* 0x0000000f00097245 */ /* 0x001fe20000201000 */
[----:B------:R-:W-:Y:S02]  /*7420*/  ULDC UR6, c[0x0][0x608] ;  /* 0x0001820000067ab9 */ /* 0x000fe40000000800 */
[----:B------:R-:W-:Y:S01]  /*7430*/  IMAD.X R4, RZ, RZ, ~R4, P1 ;  /* 0x000000ffff047224 */ /* 0x000fe200008e0e04 */
[----:B------:R-:W-:Y:S01]  /*7440*/  ISETP.NE.U32.AND P1, PT, RZ, UR8, PT ;  /* 0x00000008ff007c0c */ /* 0x000fe2000bf25070 */
[----:B------:R-:W0:Y:S02]  /*7450*/  LDC R21, c[0x0][0x148] ;  /* 0x00005200ff157b82 */ /* 0x000e240000000800 */
[----:B------:R-:W-:Y:S01]  /*7460*/  IMAD R6, R4, UR4, RZ ;  /* 0x0000000404067c24 */ /* 0x000fe2000f8e02ff */
[----:B------:R-:W-:Y:S01]  /*7470*/  ISETP.NE.AND.EX P1, PT, RZ, UR9, PT, P1 ;  /* 0x00000009ff007c0c */ /* 0x000fe2000bf25310 */
[----:B------:R-:W-:Y:S01]  /*7480*/  IMAD.WIDE.U32 R4, R7, UR4, R16 ;  /* 0x0000000407047c25 */ /* 0x000fe2000f8e0010 */
[----:B------:R-:W-:-:S03]  /*7490*/  ULDC UR4, c[0x0][0x150] ;  /* 0x0000540000047ab9 */ /* 0x000fc60000000800 */
[----:B------:R-:W-:Y:S02]  /*74a0*/  IMAD R7, R7, UR5, R6 ;  /* 0x0000000507077c24 */ /* 0x000fe4000f8e0206 */
[----:B------:R-:W-:Y:S01]  /*74b0*/  FMUL R6, R9, UR4 ;  /* 0x0000000409067c20 */ /* 0x000fe20008400000 */
[----:B------:R-:W-:Y:S01]  /*74c0*/  ULDC UR4, c[0x0][0x618] ;  /* 0x0001860000047ab9 */ /* 0x000fe20000000800 */
[----:B------:R-:W-:Y:S01]  /*74d0*/  ULDC UR5, c[0x0][0x154] ;  /* 0x0000550000057ab9 */ /* 0x000fe20000000800 */
[----:B------:R-:W-:-:S03]  /*74e0*/  IMAD.IADD R5, R5, 0x1, R7 ;  /* 0x0000000105057824 */ /* 0x000fc600078e0207 */
[----:B------:R-:W3:Y:S02]  /*74f0*/  F2I.U32.TRUNC.NTZ R6, R6 ;  /* 0x0000000600067305 */ /* 0x000ee4000020f000 */
[----:B------:R-:W-:Y:S02]  /*7500*/  SHF.R.U64 R9, R4, UR4, R5 ;  /* 0x0000000404097c19 */ /* 0x000fe40008001205 */
[----:B-1----:R-:W-:-:S05]  /*7510*/  I2FP.F32.U32 R4, R14 ;  /* 0x0000000e00047245 */ /* 0x002fca0000201000 */
[----:B------:R-:W-:Y:S01]  /*7520*/  FMUL R22, R4, UR5 ;  /* 0x0000000504167c20 */ /* 0x000fe20008400000 */
[----:B------:R-:W-:Y:S01]  /*7530*/  SHF.R.U32.HI R4, RZ, UR4, R5 ;  /* 0x00000004ff047c19 */ /* 0x000fe20008011605 */
[----:B------:R-:W-:-:S03]  /*7540*/  ULDC UR4, c[0x0][0x658] ;  /* 0x0001960000047ab9 */ /* 0x000fc60000000800 */
[--C-:B------:R-:W-:Y:S01]  /*7550*/  SHF.R.U64 R20, R9, UR6, R4.reuse ;  /* 0x0000000609147c19 */ /* 0x100fe20008001204 */
[----:B------:R-:W1:Y:S01]  /*7560*/  F2I.U32.TRUNC.NTZ R22, R22 ;  /* 0x0000001600167305 */ /* 0x000e62000020f000 */
[----:B------:R-:W-:Y:S01]  /*7570*/  SHF.R.U32.HI R5, RZ, UR6, R4 ;  /* 0x00000006ff057c19 */ /* 0x000fe20008011604 */
[----:B---3--:R-:W-:-:S03]  /*7580*/  IMAD.MOV R6, RZ, RZ, -R6 ;  /* 0x000000ffff067224 */ /* 0x008fc600078e0a06 */
[----:B------:R-:W-:Y:S01]  /*7590*/  SHF.R.U64 R19, R20, UR4, R5 ;  /* 0x0000000414137c19 */ /* 0x000fe20008001205 */
[----:B--2---:R-:W-:Y:S01]  /*75a0*/  IMAD R15, R24, R6, R15 ;  /* 0x00000006180f7224 */ /* 0x004fe200078e020f */
[----:B------:R-:W-:-:S03]  /*75b0*/  SHF.R.U32.HI R23, RZ, UR4, R5 ;  /* 0x00000004ff177c19 */ /* 0x000fc60008011605 */
[----:B------:R-:W-:Y:S02]  /*75c0*/  IMAD.MOV.U32 R4, RZ, RZ, R19 ;  /* 0x000000ffff047224 */ /* 0x000fe400078e0013 */
[----:B------:R-:W-:Y:S01]  /*75d0*/  IMAD.MOV.U32 R5, RZ, RZ, R23 ;  /* 0x000000ffff057224 */ /* 0x000fe200078e0017 */
[----:B-1----:R-:W-:Y:S06]  /*75e0*/  @!P1 BRA `(.L_x_173) ;  /* 0x0000000000289947 */ /* 0x002fec0003800000 */
[----:B------:R-:W-:Y:S02]  /*75f0*/  ULDC UR4, c[0x0][0x64c] ;  /* 0x0001930000047ab9 */ /* 0x000fe40000000800 */
[----:B------:R-:W-:-:S05]  /*7600*/  IADD3 R5, P1, R19, UR4, RZ ;  /* 0x0000000413057c10 */ /* 0x000fca000ff3e0ff */
[----:B------:R-:W-:-:S04]  /*7610*/  IMAD.X R23, RZ, RZ, R23, P1 ;  /* 0x000000ffff177224 */ /* 0x000fc800008e0617 */
[----:B------:R-:W-:-:S04]  /*7620*/  IMAD.WIDE.U32 R6, R23, UR8, RZ ;  /* 0x0000000817067c25 */ /* 0x000fc8000f8e00ff */
[----:B------:R-:W-:-:S04]  /*7630*/  IMAD.WIDE.U32 R6, P1, R5, UR9, R6 ;  /* 0x0000000905067c25 */ /* 0x000fc8000f820006 */
[----:B------:R-:W-:-:S04]  /*7640*/  IMAD.WIDE.U32 R4, R5, UR8, RZ ;  /* 0x0000000805047c25 */ /* 0x000fc8000f8e00ff */
[----:B------:R-:W-:Y:S01]  /*7650*/  IMAD.MOV.U32 R4, RZ, RZ, R7 ;  /* 0x000000ffff047224 */ /* 0x000fe200078e0007 */
[----:B------:R-:W-:Y:S01]  /*7660*/  IADD3 RZ, P3, R5, R6, RZ ;  /* 0x0000000605ff7210 */ /* 0x000fe20007f7e0ff */
[----:B------:R-:W-:-:S04]  /*7670*/  IMAD.X R5, RZ, RZ, RZ, P1 ;  /* 0x000000ffff057224 */ /* 0x000fc800008e06ff */
[----:B------:R-:W-:-:S08]  /*7680*/  IMAD.WIDE.U32.X R4, R23, UR9, R4, P3 ;  /* 0x0000000917047c25 */ /* 0x000fd000098e0404 */
.L_x_173:
[----:B------:R-:W-:Y:S01]  /*7690*/  ISETP.NE.AND P1, PT, R2, 0x1, PT ;  /* 0x000000010200780c */ /* 0x000fe20003f25270 */
[----:B------:R-:W-:Y:S01]  /*76a0*/  ULDC UR4, c[0x0][0x648] ;  /* 0x0001920000047ab9 */ /* 0x000fe20000000800 */
[----:B------:R-:W-:Y:S01]  /*76b0*/  LOP3.LUT R20, R20, UR16, RZ, 0xc0, !PT ;  /* 0x0000001014147c12 */ /* 0x000fe2000f8ec0ff */
[----:B------:R-:W-:Y:S01]  /*76c0*/  IMAD.MOV R22, RZ, RZ, -R22 ;  /* 0x000000ffff167224 */ /* 0x000fe200078e0a16 */
[----:B------:R-:W-:Y:S01]  /*76d0*/  SHF.R.U64 R5, R4, UR4, R5 ;  /* 0x0000000404057c19 */ /* 0x000fe20008001205 */
[----:B------:R-:W-:Y:S01]  /*76e0*/  ULDC UR4, c[0x0][0x638] ;  /* 0x00018e0000047ab9 */ /* 0x000fe20000000800 */
[----:B------:R-:W-:Y:S01]  /*76f0*/  LOP3.LUT R6, R9, UR15, RZ, 0xc0, !PT ;  /* 0x0000000f09067c12 */ /* 0x000fe2000f8ec0ff */
[----:B------:R-:W-:Y:S02]  /*7700*/  ULDC UR5, c[0x0][0x610] ;  /* 0x0001840000057ab9 */ /* 0x000fe40000000800 */
[----:B------:R-:W-:Y:S02]  /*7710*/  IMAD.MOV R4, RZ, RZ, -R5 ;  /* 0x000000ffff047224 */ /* 0x000fe400078e0a05 */
[----:B------:R-:W-:-:S02]  /*7720*/  IMAD R20, R5, UR17, R20 ;  /* 0x0000001105147c24 */ /* 0x000fc4000f8e0214 */
[----:B0-----:R-:W-:Y:S02]  /*7730*/  @P1 IMAD R15, R21, R22, R14 ;  /* 0x00000016150f1224 */ /* 0x001fe400078e020e */
[----:B------:R-:W-:Y:S01]  /*7740*/  IMAD R19, R4, UR4, R19 ;  /* 0x0000000404137c24 */ /* 0x000fe2000f8e0213 */
[----:B------:R-:W-:Y:S01]  /*7750*/  ULDC UR4, c[0x0][0x600] ;  /* 0x0001800000047ab9 */ /* 0x000fe20000000800 */
[----:B------:R-:W-:Y:S02]  /*7760*/  IMAD R15, R20, UR5, R15 ;  /* 0x00000005140f7c24 */ /* 0x000fe4000f8e020f */
[----:B------:R-:W-:Y:S02]  /*7770*/  IMAD R6, R19, UR4, R6 ;  /* 0x0000000413067c24 */ /* 0x000fe4000f8e0206 */
[----:B------:R-:W-:-:S03]  /*7780*/  IMAD.MOV.U32 R4, RZ, RZ, 0x1 ;  /* 0x00000001ff047424 */ /* 0x000fc600078e00ff */
[----:B------:R-:W-:Y:S02]  /*7790*/  SEL R20, R6, R15, !P1 ;  /* 0x0000000f06147207 */ /* 0x000fe40004800000 */
[----:B------:R-:W-:-:S07]  /*77a0*/  SEL R19, R15, R6, !P1 ;  /* 0x000000060f137207 */ /* 0x000fce0004800000 */
.L_x_171:
[----:B------:R-:W-:Y:S05]  /*77b0*/  BSYNC B1 ;  /* 0x0000000000017941 */ /* 0x000fea0003800000 */
.L_x_170:
[----:B------:R-:W-:-:S13]  /*77c0*/  LOP3.LUT P1, RZ, R4, 0xff, RZ, 0xc0, !PT ;  /* 0x000000ff04ff7812 */ /* 0x000fda000782c0ff */
[----:B------:R-:W-:Y:S05]  /*77d0*/  @P1 BRA `(.L_x_174) ;  /* 0xfffffff400541947 */ /* 0x000fea000383ffff */
[----:B------:R-:W-:Y:S05]  /*77e0*/  BSYNC B0 ;  /* 0x0000000000007941 */ /* 0x000fea0003800000 */
.L_x_162:
[----:B------:R-:W-:-:S03]  /*77f0*/  UMOV UR4, 0xffffffff ;  /* 0xffffffff00047882 */ /* 0x000fc60000000000 */
[----:B------:R-:W-:Y:S05]  /*7800*/  BRA.DIV UR4, `(.L_x_175) ;  /* 0x0000000604607947 */ /* 0x000fea000b800000 */
[----:B------:R-:W-:-:S13]  /*7810*/  ELECT P6, URZ, PT ;  /* 0x00000000003f782f */ /* 0x000fda00038c0000 */
.L_x_191:
[----:B------:R-:W-:Y:S04]  /*7820*/  BSSY B0, `(.L_x_176) ;  /* 0x000003d000007945 */ /* 0x000fe80003800000 */
[----:B------:R-:W-:Y:S05]  /*7830*/  @!P6 BRA `(.L_x_177) ;  /* 0x0000000000ece947 */ /* 0x000fea0003800000 */
[----:B------:R-:W-:-:S04]  /*7840*/  LOP3.LUT R18, R18, 0x2, RZ, 0xfc, !PT ;  /* 0x0000000212127812 */ /* 0x000fc800078efcff */
[----:B------:R-:W-:-:S13]  /*7850*/  ISETP.NE.AND P0, PT, R18, 0x3, PT ;  /* 0x000000031200780c */ /* 0x000fda0003f05270 */
[----:B------:R-:W-:Y:S05]  /*7860*/  @!P0 BRA `(.L_x_178) ;  /* 0x0000000000048947 */ /* 0x000fea0003800000 */
[----:B------:R-:W-:Y:S01]  /*7870*/  BPT.TRAP 0x1 ;  /* 0x000000040000795c */ /* 0x000fe20000300000 */
.L_x_178:
[----:B------:R-:W0:Y:S01]  /*7880*/  S2R R3, SR_CgaCtaId ;  /* 0x0000000000037919 */ /* 0x000e220000008800 */
[----:B------:R-:W-:-:S04]  /*7890*/  MOV R2, 0x400 ;  /* 0x0000040000027802 */ /* 0x000fc80000000f00 */
[----:B0-----:R-:W-:Y:S02]  /*78a0*/  LEA R3, R3, R2, 0x18 ;  /* 0x0000000203037211 */ /* 0x001fe400078ec0ff */
[----:B------:R-:W-:-:S03]  /*78b0*/  SHF.L.U32 R2, R0, 0x1f, RZ ;  /* 0x0000001f00027819 */ /* 0x000fc600000006ff */
[----:B------:R-:W-:-:S04]  /*78c0*/  VIADD R3, R3, 0x30 ;  /* 0x0000003003037836 */ /* 0x000fc80000000000 */
[C---:B------:R-:W-:Y:S02]  /*78d0*/  IMAD R7, R12.reuse, 0x8, R3 ;  /* 0x000000080c077824 */ /* 0x040fe400078e0203 */
[----:B------:R-:W-:Y:S02]  /*78e0*/  VIADD R12, R12, 0x1 ;  /* 0x000000010c0c7836 */ /* 0x000fe40000000000 */
[----:B------:R-:W0:Y:S03]  /*78f0*/  SYNCS.PHASECHK.TRANS64.TRYWAIT P0, [R7+URZ], R2 ;  /* 0x00000002070075a7 */ /* 0x000e26000800017f */
[----:B------:R-:W-:-:S04]  /*7900*/  ISETP.NE.AND P1, PT, R12, 0x6, PT ;  /* 0x000000060c00780c */ /* 0x000fc80003f25270 */
[----:B------:R-:W-:Y:S02]  /*7910*/  SEL R5, RZ, 0x1, P1 ;  /* 0x00000001ff057807 */ /* 0x000fe40000800000 */
[----:B------:R-:W-:Y:S02]  /*7920*/  SEL R12, R12, RZ, P1 ;  /* 0x000000ff0c0c7207 */ /* 0x000fe40000800000 */
[----:B------:R-:W-:-:S03]  /*7930*/  LOP3.LUT R5, R0, R5, RZ, 0x3c, !PT ;  /* 0x0000000500057212 */ /* 0x000fc600078e3cff */
[----:B------:R-:W-:Y:S01]  /*7940*/  IMAD R9, R12, 0x8, R3 ;  /* 0x000000080c097824 */ /* 0x000fe200078e0203 */
[----:B------:R-:W-:Y:S01]  /*7950*/  SHF.L.U32 R4, R5, 0x1f, RZ ;  /* 0x0000001f05047819 */ /* 0x000fe200000006ff */
[----:B0-----:R-:W-:Y:S06]  /*7960*/  @!P0 BRA `(.L_x_179) ;  /* 0x0000000400288947 */ /* 0x001fec0003800000 */
.L_x_192:
[----:B------:R-:W1:Y:S01]  /*7970*/  SYNCS.PHASECHK.TRANS64.TRYWAIT P0, [R9+URZ], R4 ;  /* 0x00000004090075a7 */ /* 0x000e62000800017f */
[----:B------:R-:W-:-:S05]  /*7980*/  VIADD R0, R12, 0x1 ;  /* 0x000000010c007836 */ /* 0x000fca0000000000 */
[----:B------:R-:W-:-:S04]  /*7990*/  ISETP.NE.AND P1, PT, R0, 0x6, PT ;  /* 0x000000060000780c */ /* 0x000fc80003f25270 */
[----:B0-----:R-:W-:Y:S02]  /*79a0*/  SEL R2, RZ, 0x1, P1 ;  /* 0x00000001ff027807 */ /* 0x001fe40000800000 */
[----:B------:R-:W-:Y:S02]  /*79b0*/  SEL R0, R0, RZ, P1 ;  /* 0x000000ff00007207 */ /* 0x000fe40000800000 */
[----:B------:R-:W-:-:S03]  /*79c0*/  LOP3.LUT R7, R5, R2, RZ, 0x3c, !PT ;  /* 0x0000000205077212 */ /* 0x000fc600078e3cff */
[----:B------:R-:W-:Y:S01]  /*79d0*/  IMAD R6, R0, 0x8, R3 ;  /* 0x0000000800067824 */ /* 0x000fe200078e0203 */
[----:B------:R-:W-:Y:S01]  /*79e0*/  SHF.L.U32 R5, R7, 0x1f, RZ ;  /* 0x0000001f07057819 */ /* 0x000fe200000006ff */
[----:B-1----:R-:W-:Y:S06]  /*79f0*/  @!P0 BRA `(.L_x_180) ;  /* 0x0000000400188947 */ /* 0x002fec0003800000 */
.L_x_193:
[----:B------:R-:W1:Y:S01]  /*7a00*/  SYNCS.PHASECHK.TRANS64.TRYWAIT P0, [R6+URZ], R5 ;  /* 0x00000005060075a7 */ /* 0x000e62000800017f */
[----:B------:R-:W-:-:S05]  /*7a10*/  VIADD R0, R0, 0x1 ;  /* 0x0000000100007836 */ /* 0x000fca0000000000 */
[----:B------:R-:W-:-:S04]  /*7a20*/  ISETP.NE.AND P1, PT, R0, 0x6, PT ;  /* 0x000000060000780c */ /* 0x000fc80003f25270 */
[----:B------:R-:W-:Y:S02]  /*7a30*/  SEL R2, RZ, 0x1, P1 ;  /* 0x00000001ff027807 */ /* 0x000fe40000800000 */
[----:B------:R-:W-:Y:S02]  /*7a40*/  SEL R0, R0, RZ, P1 ;  /* 0x000000ff00007207 */ /* 0x000fe40000800000 */
[----:B------:R-:W-:-:S03]  /*7a50*/  LOP3.LUT R7, R7, R2, RZ, 0x3c, !PT ;  /* 0x0000000207077212 */ /* 0x000fc600078e3cff */
[----:B0-----:R-:W-:Y:S01]  /*7a60*/  IMAD R9, R0, 0x8, R3 ;  /* 0x0000000800097824 */ /* 0x001fe200078e0203 */
[----:B------:R-:W-:Y:S01]  /*7a70*/  SHF.L.U32 R4, R7, 0x1f, RZ ;  /* 0x0000001f07047819 */ /* 0x000fe200000006ff */
[----:B-1----:R-:W-:Y:S06]  /*7a80*/  @!P0 BRA `(.L_x_181) ;  /* 0x0000000400088947 */ /* 0x002fec0003800000 */
.L_x_194:
        /* <DEDUP_REMOVED lines=9> */
.L_x_195:
[----:B------:R-:W1:Y:S01]  /*7b20*/  SYNCS.PHASECHK.TRANS64.TRYWAIT P0, [R6+URZ], R5 ;  /* 0x00000005060075a7 */ /* 0x000e62000800017f */
[----:B------:R-:W-:-:S05]  /*7b30*/  VIADD R0, R0, 0x1 ;  /* 0x0000000100007836 */ /* 0x000fca0000000000 */
[----:B------:R-:W-:-:S04]  /*7b40*/  ISETP.NE.AND P1, PT, R0, 0x6, PT ;  /* 0x000000060000780c */ /* 0x000fc80003f25270 */
[----:B------:R-:W-:Y:S02]  /*7b50*/  SEL R2, RZ, 0x1, P1 ;  /* 0x00000001ff027807 */ /* 0x000fe40000800000 */
[----:B------:R-:W-:Y:S02]  /*7b60*/  SEL R0, R0, RZ, P1 ;  /* 0x000000ff00007207 */ /* 0x000fe40000800000 */
[----:B------:R-:W-:Y:S01]  /*7b70*/  LOP3.LUT R2, R7, R2, RZ, 0x3c, !PT ;  /* 0x0000000207027212 */ /* 0x000fe200078e3cff */
[----:B-1----:R-:W-:Y:S06]  /*7b80*/  @!P0 BRA `(.L_x_183) ;  /* 0x0000000000f08947 */ /* 0x002fec0003800000 */
.L_x_196:
[----:B------:R-:W-:Y:S01]  /*7b90*/  IMAD R3, R0, 0x8, R3 ;  /* 0x0000000800037824 */ /* 0x000fe200078e0203 */
[----:B------:R-:W-:-:S07]  /*7ba0*/  SHF.L.U32 R0, R2, 0x1f, RZ ;  /* 0x0000001f02007819 */ /* 0x000fce00000006ff */
.L_x_184:
[----:B--2---:R2:W3:Y:S02]  /*7bb0*/  SYNCS.PHASECHK.TRANS64.TRYWAIT P0, [R3+URZ], R0 ;  /* 0x00000000030075a7 */ /* 0x0044e4000800017f */
[----:B---3--:R-:W-:Y:S05]  /*7bc0*/  @!P0 NANOSLEEP.SYNCS 0x989680 ;  /* 0x009896800000895d */ /* 0x008fea0003900000 */
[----:B------:R-:W3:Y:S02]  /*7bd0*/  @!P0 SYNCS.PHASECHK.TRANS64 P0, [R3+URZ], R0 ;  /* 0x00000000030085a7 */ /* 0x000ee4000800007f */
[----:B---3--:R-:W-:Y:S05]  /*7be0*/  @!P0 BRA `(.L_x_184) ;  /* 0xfffffffc00f08947 */ /* 0x008fea000383ffff */
.L_x_177:
[----:B------:R-:W-:Y:S05]  /*7bf0*/  BSYNC B0 ;  /* 0x0000000000007941 */ /* 0x000fea0003800000 */
.L_x_176:
[----:B------:R-:W-:Y:S05]  /*7c00*/  EXIT ;  /* 0x000000000000794d */ /* 0x000fea0003800000 */
.L_x_17:
[----:B-1----:R1:W2:Y:S02]  /*7c10*/  SYNCS.PHASECHK.TRANS64.TRYWAIT P1, [R3+URZ], R0 ;  /* 0x00000000030075a7 */ /* 0x0022a4000802017f */
[----:B--2---:R-:W-:Y:S05]  /*7c20*/  @!P1 NANOSLEEP.SYNCS 0x989680 ;  /* 0x009896800000995d */ /* 0x004fea0003900000 */
[----:B------:R-:W2:Y:S02]  /*7c30*/  @!P1 SYNCS.PHASECHK.TRANS64 P1, [R3+URZ], R0 ;  /* 0x00000000030095a7 */ /* 0x000ea4000802007f */
[----:B--2---:R-:W-:Y:S05]  /*7c40*/  @!P1 BRA `(.L_x_17) ;  /* 0xfffffffc00f09947 */ /* 0x004fea000383ffff */
[----:B------:R-:W-:Y:S05]  /*7c50*/  BRA `(.L_x_16) ;  /* 0xffffff9800247947 */ /* 0x000fea000383ffff */
.L_x_22:
[----:B-1----:R-:W-:-:S04]  /*7c60*/  IMAD.U32 R4, RZ, RZ, UR7 ;  /* 0x00000007ff047e24 */ /* 0x002fc8000f8e00ff */
[----:B------:R1:W2:Y:S03]  /*7c70*/  SYNCS.PHASECHK.TRANS64.TRYWAIT P1, [R4+URZ], R3 ;  /* 0x00000003040075a7 */ /* 0x0002a6000802017f */
[----:B--2---:R-:W-:Y:S05]  /*7c80*/  @!P1 NANOSLEEP.SYNCS 0x989680 ;  /* 0x009896800000995d */ /* 0x004fea0003900000 */
[----:B------:R-:W2:Y:S02]  /*7c90*/  @!P1 SYNCS.PHASECHK.TRANS64 P1, [R4+URZ], R3 ;  /* 0x00000003040095a7 */ /* 0x000ea4000802007f */
[----:B--2---:R-:W-:Y:S05]  /*7ca0*/  @!P1 BRA `(.L_x_22) ;  /* 0xfffffffc00ec9947 */ /* 0x004fea000383ffff */
[----:B------:R-:W-:Y:S05]  /*7cb0*/  BRA `(.L_x_21) ;  /* 0xffffff9800f07947 */ /* 0x000fea000383ffff */
.L_x_163:
[----:B------:R-:W-:Y:S01]  /*7cc0*/  BSSY B1, `(.L_x_185) ;  /* 0x0000006000017945 */ /* 0x000fe20003800000 */
[----:B------:R-:W-:-:S07]  /*7cd0*/  IMAD.MOV.U32 R15, RZ, RZ, -0x1 ;  /* 0xffffffffff0f7424 */ /* 0x000fce00078e00ff */
[----:B------:R-:W-:Y:S05]  /*7ce0*/  WARPSYNC.COLLECTIVE R15, `(.L_x_186) ;  /* 0x000000000f0c7348 */ /* 0x000fea0003c00000 */
[----:B------:R-:W-:Y:S02]  /*7cf0*/  ELECT P6, UR62, PT ;  /* 0x00000000003e782f */ /* 0x000fe400038c0000 */
[----:B------:R-:W-:Y:S01]  /*7d00*/  MOV R14, UR62 ;  /* 0x0000003e000e7c02 */ /* 0x000fe20008000f00 */
[----:B------:R-:W-:Y:S10]  /*7d10*/  ENDCOLLECTIVE ;  /* 0x000000000000791b */ /* 0x000ff40003800000 */
.L_x_186:
[----:B------:R-:W-:Y:S05]  /*7d20*/  BSYNC B1 ;  /* 0x0000000000017941 */ /* 0x000fea0003800000 */
.L_x_185:
[----:B------:R-:W-:Y:S05]  /*7d30*/  BRA `(.L_x_187) ;  /* 0xfffffff000087947 */ /* 0x000fea000383ffff */
.L_x_166:
[----:B0-----:R0:W1:Y:S02]  /*7d40*/  SYNCS.PHASECHK.TRANS64.TRYWAIT P1, [R14+URZ+0x30], R7 ;  /* 0x000030070e0075a7 */ /* 0x001064000802017f */
[----:B-1----:R-:W-:Y:S05]  /*7d50*/  @!P1 NANOSLEEP.SYNCS 0x989680 ;  /* 0x009896800000995d */ /* 0x002fea0003900000 */
[----:B------:R-:W1:Y:S02]  /*7d60*/  @!P1 SYNCS.PHASECHK.TRANS64 P1, [R14+URZ+0x30], R7 ;  /* 0x000030070e0095a7 */ /* 0x000e64000802007f */
[----:B-1----:R-:W-:Y:S05]  /*7d70*/  @!P1 BRA `(.L_x_166) ;  /* 0xfffffffc00f09947 */ /* 0x002fea000383ffff */
[----:B------:R-:W-:Y:S05]  /*7d80*/  BRA `(.L_x_188) ;  /* 0xfffffff0003c7947 */ /* 0x000fea000383ffff */
.L_x_175:
[----:B------:R-:W-:Y:S01]  /*7d90*/  BSSY B0, `(.L_x_189) ;  /* 0x0000006000007945 */ /* 0x000fe20003800000 */
[----:B------:R-:W-:-:S07]  /*7da0*/  IMAD.MOV.U32 R15, RZ, RZ, -0x1 ;  /* 0xffffffffff0f7424 */ /* 0x000fce00078e00ff */
[----:B------:R-:W-:Y:S05]  /*7db0*/  WARPSYNC.COLLECTIVE R15, `(.L_x_190) ;  /* 0x000000000f0c7348 */ /* 0x000fea0003c00000 */
[----:B------:R-:W-:Y:S02]  /*7dc0*/  ELECT P6, UR62, PT ;  /* 0x00000000003e782f */ /* 0x000fe400038c0000 */
[----:B------:R-:W-:Y:S01]  /*7dd0*/  MOV R14, UR62 ;  /* 0x0000003e000e7c02 */ /* 0x000fe20008000f00 */
[----:B------:R-:W-:Y:S10]  /*7de0*/  ENDCOLLECTIVE ;  /* 0x000000000000791b */ /* 0x000ff40003800000 */
.L_x_190:
[----:B------:R-:W-:Y:S05]  /*7df0*/  BSYNC B0 ;  /* 0x0000000000007941 */ /* 0x000fea0003800000 */
.L_x_189:
[----:B------:R-:W-:Y:S05]  /*7e00*/  BRA `(.L_x_191) ;  /* 0xfffffff800847947 */ /* 0x000fea000383ffff */
.L_x_179:
[----:B0-----:R0:W1:Y:S02]  /*7e10*/  SYNCS.PHASECHK.TRANS64.TRYWAIT P0, [R7+URZ], R2 ;  /* 0x00000002070075a7 */ /* 0x001064000800017f */
[----:B-1----:R-:W-:Y:S05]  /*7e20*/  @!P0 NANOSLEEP.SYNCS 0x989680 ;  /* 0x009896800000895d */ /* 0x002fea0003900000 */
[----:B------:R-:W1:Y:S02]  /*7e30*/  @!P0 SYNCS.PHASECHK.TRANS64 P0, [R7+URZ], R2 ;  /* 0x00000002070085a7 */ /* 0x000e64000800007f */
[----:B-1----:R-:W-:Y:S05]  /*7e40*/  @!P0 BRA `(.L_x_179) ;  /* 0xfffffffc00f08947 */ /* 0x002fea000383ffff */
[----:B------:R-:W-:Y:S05]  /*7e50*/  BRA `(.L_x_192) ;  /* 0xfffffff800c47947 */ /* 0x000fea000383ffff */
.L_x_180:
[----:B0-----:R0:W1:Y:S02]  /*7e60*/  SYNCS.PHASECHK.TRANS64.TRYWAIT P0, [R9+URZ], R4 ;  /* 0x00000004090075a7 */ /* 0x001064000800017f */
[----:B-1----:R-:W-:Y:S05]  /*7e70*/  @!P0 NANOSLEEP.SYNCS 0x989680 ;  /* 0x009896800000895d */ /* 0x002fea0003900000 */
[----:B------:R-:W1:Y:S02]  /*7e80*/  @!P0 SYNCS.PHASECHK.TRANS64 P0, [R9+URZ], R4 ;  /* 0x00000004090085a7 */ /* 0x000e64000800007f */
[----:B-1----:R-:W-:Y:S05]  /*7e90*/  @!P0 BRA `(.L_x_180) ;  /* 0xfffffffc00f08947 */ /* 0x002fea000383ffff */
[----:B------:R-:W-:Y:S05]  /*7ea0*/  BRA `(.L_x_193) ;  /* 0xfffffff800d47947 */ /* 0x000fea000383ffff */
.L_x_181:
[----:B0-----:R0:W1:Y:S02]  /*7eb0*/  SYNCS.PHASECHK.TRANS64.TRYWAIT P0, [R6+URZ], R5 ;  /* 0x00000005060075a7 */ /* 0x001064000800017f */
[----:B-1----:R-:W-:Y:S05]  /*7ec0*/  @!P0 NANOSLEEP.SYNCS 0x989680 ;  /* 0x009896800000895d */ /* 0x002fea0003900000 */
[----:B------:R-:W1:Y:S02]  /*7ed0*/  @!P0 SYNCS.PHASECHK.TRANS64 P0, [R6+URZ], R5 ;  /* 0x00000005060085a7 */ /* 0x000e64000800007f */
[----:B-1----:R-:W-:Y:S05]  /*7ee0*/  @!P0 BRA `(.L_x_181) ;  /* 0xfffffffc00f08947 */ /* 0x002fea000383ffff */
[----:B------:R-:W-:Y:S05]  /*7ef0*/  BRA `(.L_x_194) ;  /* 0xfffffff800e47947 */ /* 0x000fea000383ffff */
.L_x_182:
[----:B0-----:R0:W1:Y:S02]  /*7f00*/  SYNCS.PHASECHK.TRANS64.TRYWAIT P0, [R9+URZ], R4 ;  /* 0x00000004090075a7 */ /* 0x001064000800017f */
[----:B-1----:R-:W-:Y:S05]  /*7f10*/  @!P0 NANOSLEEP.SYNCS 0x989680 ;  /* 0x009896800000895d */ /* 0x002fea0003900000 */
[----:B------:R-:W1:Y:S02]  /*7f20*/  @!P0 SYNCS.PHASECHK.TRANS64 P0, [R9+URZ], R4 ;  /* 0x00000004090085a7 */ /* 0x000e64000800007f */
[----:B-1----:R-:W-:Y:S05]  /*7f30*/  @!P0 BRA `(.L_x_182) ;  /* 0xfffffffc00f08947 */ /* 0x002fea000383ffff */
[----:B------:R-:W-:Y:S05]  /*7f40*/  BRA `(.L_x_195) ;  /* 0xfffffff800f47947 */ /* 0x000fea000383ffff */
.L_x_183:
[----:B-1----:R1:W2:Y:S02]  /*7f50*/  SYNCS.PHASECHK.TRANS64.TRYWAIT P0, [R6+URZ], R5 ;  /* 0x00000005060075a7 */ /* 0x0022a4000800017f */
[----:B--2---:R-:W-:Y:S05]  /*7f60*/  @!P0 NANOSLEEP.SYNCS 0x989680 ;  /* 0x009896800000895d */ /* 0x004fea0003900000 */
[----:B------:R-:W2:Y:S02]  /*7f70*/  @!P0 SYNCS.PHASECHK.TRANS64 P0, [R6+URZ], R5 ;  /* 0x00000005060085a7 */ /* 0x000ea4000800007f */
[----:B--2---:R-:W-:Y:S05]  /*7f80*/  @!P0 BRA `(.L_x_183) ;  /* 0xfffffffc00f08947 */ /* 0x004fea000383ffff */
[----:B------:R-:W-:Y:S05]  /*7f90*/  BRA `(.L_x_196) ;  /* 0xfffffff800fc7947 */ /* 0x000fea000383ffff */
.L_x_197:
[----:B------:R-:W-:-:S00]  /*7fa0*/  BRA `(.L_x_197) ;  /* 0xfffffffc00fc7947 */ /* 0x000fc0000383ffff */
[----:B------:R-:W-:-:S00]  /*7fb0*/  NOP ;  /* 0x0000000000007918 */ /* 0x000fc00000000000 */
        /* <DEDUP_REMOVED lines=12> */
.L_x_198:


//--------------------- .nv.global.init           --------------------------
	.section	.nv.global.init,"aw",@progbits
.nv.global.init:
	.type		$str$22,@object
	.size		$str$22,($str$23 - $str$22)
$str$22:
        /*0000*/ 	.byte	0x6b, 0x5f, 0x74, 0x69, 0x6c, 0x65, 0x5f, 0x63, 0x6f, 0x75, 0x6e, 0x74, 0x20, 0x3e, 0x3d, 0x20
        /*0010*/ 	.byte	0x31, 0x00
	.type		$str$23,@object
	.size		$str$23,(__unnamed_1 - $str$23)
$str$23:
        /*0012*/ 	.byte	0x2f, 0x74, 0x6d, 0x70, 0x2f, 0x63, 0x75, 0x74, 0x6c, 0x61, 0x73, 0x73, 0x5f, 0x73, 0x77, 0x65
        /*0022*/ 	.byte	0x65, 0x70, 0x5f, 0x73, 0x72, 0x63, 0x2f, 0x69, 0x6e, 0x63, 0x6c, 0x75, 0x64, 0x65, 0x2f, 0x63
        /*0032*/ 	.byte	0x75, 0x74, 0x6c, 0x61, 0x73, 0x73, 0x2f, 0x67, 0x65, 0x6d, 0x6d, 0x2f, 0x63, 0x6f, 0x6c, 0x6c
        /*0042*/ 	.byte	0x65, 0x63, 0x74, 0x69, 0x76, 0x65, 0x2f, 0x73, 0x6d, 0x39, 0x30, 0x5f, 0x6d, 0x6d, 0x61, 0x5f
        /*0052*/ 	.byte	0x74, 0x6d, 0x61, 0x5f, 0x67, 0x6d, 0x6d, 0x61, 0x5f, 0x73, 0x73, 0x5f, 0x77, 0x61, 0x72, 0x70
        /*0062*/ 	.byte	0x73, 0x70, 0x65, 0x63, 0x69, 0x61, 0x6c, 0x69, 0x7a, 0x65, 0x64, 0x2e, 0x68, 0x70, 0x70, 0x00
	.type		__unnamed_1,@object
	.size		__unnamed_1,(.L_0 - __unnamed_1)
__unnamed_1:
        /*0072*/ 	.byte	0x76, 0x6f, 0x69, 0x64, 0x20, 0x63, 0x75, 0x74, 0x6c, 0x61, 0x73, 0x73, 0x3a, 0x3a, 0x67, 0x65
        /* <DEDUP_REMOVED lines=179> */
        /*0bb2*/ 	.byte	0x3a, 0x69, 0x64, 0x65, 0x6e, 0x74, 0x69, 0x74, 0x79, 0x5d, 0x00
.L_0:


//--------------------- .nv.shared._ZN7cutlass13device_kernelINS_4gemm6kernel13GemmUniversalIN4cute5tupleIJiiiiEEENS1_10collective13CollectiveMmaINS1_34MainloopSm90TmaGmmaWarpSpecializedILi6ENS5_IJNS4_1CILi1EEESB_SB_EEENS1_35KernelTmaWarpSpecializedCooperativeEEENS5_IJNSA_ILi128EEESF_NSA_ILi64EEEEEENS_6half_tENS5_IJlSB_lEEESI_SJ_NS4_8TiledMMAINS4_8MMA_AtomIJNS4_4SM904GMMA26MMA_64x128x16_F32F16F16_SSILNSN_5MajorE0ELSP_0ELNSN_7ScaleInE1ELSQ_1EEEEEENS4_6LayoutINS5_IJNSA_ILi2EEESB_SB_EEENS5_IJSB_NSA_ILi0EEESW_EEEEENS5_IJNS4_10UnderscoreESZ_SZ_EEEEENS4_13SM90_TMA_LOADENS4_14ComposedLayoutINS4_7SwizzleILi3ELi4ELi3EEENS4_18smem_ptr_flag_bitsILi16EEENST_INS5_IJNSA_ILi8EEESG_EEENS5_IJSG_SB_EEEEEEEvNS4_8identityES12_S1C_vS1D_EENS_8epilogue10collective6detail29Sm90TmaWarpSpecializedAdapterINS1G_15DefaultEpilogueISI_SJ_SJ_NS1F_6thread17LinearCombinationISI_Li1EffLNS1K_9ScaleType4KindE0ELNS_15FloatRoundStyleE2ESI_EENS1_15EpilogueDefaultEEEEEvvEEEEvNT_6ParamsE --------------------------
	.section	.nv.shared._ZN7cutlass13device_kernelINS_4gemm6kernel13GemmUniversalIN4cute5tupleIJiiiiEEENS1_10collective13CollectiveMmaINS1_34MainloopSm90TmaGmmaWarpSpecializedILi6ENS5_IJNS4_1CILi1EEESB_SB_EEENS1_35KernelTmaWarpSpecializedCooperativeEEENS5_IJNSA_ILi128EEESF_NSA_ILi64EEEEEENS_6half_tENS5_IJlSB_lEEESI_SJ_NS4_8TiledMMAINS4_8MMA_AtomIJNS4_4SM904GMMA26MMA_64x128x16_F32F16F16_SSILNSN_5MajorE0ELSP_0ELNSN_7ScaleInE1ELSQ_1EEEEEENS4_6LayoutINS5_IJNSA_ILi2EEESB_SB_EEENS5_IJSB_NSA_ILi0EEESW_EEEEENS5_IJNS4_10UnderscoreESZ_SZ_EEEEENS4_13SM90_TMA_LOADENS4_14ComposedLayoutINS4_7SwizzleILi3ELi4ELi3EEENS4_18smem_ptr_flag_bitsILi16EEENST_INS5_IJNSA_ILi8EEESG_EEENS5_IJSG_SB_EEEEEEEvNS4_8identityES12_S1C_vS1D_EENS_8epilogue10collective6detail29Sm90TmaWarpSpecializedAdapterINS1G_15DefaultEpilogueISI_SJ_SJ_NS1F_6thread17LinearCombinationISI_Li1EffLNS1K_9ScaleType4KindE0ELNS_15FloatRoundStyleE2ESI_EENS1_15EpilogueDefaultEEEEEvvEEEEvNT_6ParamsE,"aw",@nobits
	.sectionflags	@""
	.align	16
	.zero		1024


//--------------------- .nv.shared.reserved.0     --------------------------
	.section	.nv.shared.reserved.0,"aw",@nobits
	.weak		__nv_reservedSMEM_offset_0_alias
	.size		__nv_reservedSMEM_offset_0_alias, 0, 0
	.other		__nv_reservedSMEM_offset_0_alias,@"STO_CUDA_RESERVED_SHARED STV_DEFAULT"
__nv_reservedSMEM_offset_0_alias:
	.zero		0


//--------------------- .nv.global                --------------------------
	.section	.nv.global,"aw",@nobits
.nv.global:
	.type		_ZN40_INTERNAL_6b5ec674_4_k_cu_98971ef1_189274cute1_E,@object
	.size		_ZN40_INTERNAL_6b5ec674_4_k_cu_98971ef1_189274cute1_E,(_ZN40_INTERNAL_6b5ec674_4_k_cu_98971ef1_189274cuda3std3__45__cpo6cbeginE - _ZN40_INTERNAL_6b5ec674_4_k_cu_98971ef1_189274cute1_E)
_ZN40_INTERNAL_6b5ec674_4_k_cu_98971ef1_189274cute1_E:
	.zero		1
	.type		_ZN40_INTERNAL_6b5ec674_4_k_cu_98971ef1_189274cuda3std3__45__cpo6cbeginE,@object
	.size		_ZN40_INTERNAL_6b5ec674_4_k_cu_98971ef1_189274cuda3std3__45__cpo6cbeginE,(_ZN40_INTERNAL_6b5ec674_4_k_cu_98971ef1_189274cuda3std3__48in_placeE - _ZN40_INTERNAL_6b5ec674_4_k_cu_98971ef1_189274cuda3std3__45__cpo6cbeginE)
_ZN40_INTERNAL_6b5ec674_4_k_cu_98971ef1_189274cuda3std3__45__cpo6cbeginE:
	.zero		1
	.type		_ZN40_INTERNAL_6b5ec674_4_k_cu_98971ef1_189274cuda3std3__48in_placeE,@object
	.size		_ZN40_INTERNAL_6b5ec674_4_k_cu_98971ef1_189274cuda3std3__48in_placeE,(_ZN40_INTERNAL_6b5ec674_4_k_cu_98971ef1_189274cuda3std6ranges3__45__cpo9iter_moveE - _ZN40_INTERNAL_6b5ec674_4_k_cu_98971ef1_189274cuda3std3__48in_placeE)
_ZN40_INTERNAL_6b5ec674_4_k_cu_98971ef1_189274cuda3std3__48in_placeE:
	.zero		1
	.type		_ZN40_INTERNAL_6b5ec674_4_k_cu_98971ef1_189274cuda3std6ranges3__45__cpo9iter_moveE,@object
	.size		_ZN40_INTERNAL_6b5ec674_4_k_cu_98971ef1_189274cuda3std6ranges3__45__cpo9iter_moveE,(_ZN40_INTERNAL_6b5ec674_4_k_cu_98971ef1_189274cuda3std3__45__cpo5beginE - _ZN40_INTERNAL_6b5ec674_4_k_cu_98971ef1_189274cuda3std6ranges3__45__cpo9iter_moveE)
_ZN40_INTERNAL_6b5ec674_4_k_cu_98971ef1_189274cuda3std6ranges3__45__cpo9iter_moveE:
	.zero		1
	.type		_ZN40_INTERNAL_6b5ec674_4_k_cu_98971ef1_189274cuda3std3__45__cpo5beginE,@object
	.size		_ZN40_INTERNAL_6b5ec674_4_k_cu_98971ef1_189274cuda3std3__45__cpo5beginE,(_ZN40_INTERNAL_6b5ec674_4_k_cu_98971ef1_189274cuda3std3__442_GLOBAL__N__6b5ec674_4_k_cu_98971ef1_189276ignoreE - _ZN40_INTERNAL_6b5ec674_4_k_cu_98971ef1_189274cuda3std3__45__cpo5beginE)
_ZN40_INTERNAL_6b5ec674_4_k_cu_98971ef1_189274cuda3std3__45__cpo5beginE:
	.zero		1
	.type		_ZN40_INTERNAL_6b5ec674_4_k_cu_98971ef1_189274cuda3std3__442_GLOBAL__N__6b5ec674_4_k_cu_98971ef1_189276ignoreE,@object
	.size		_ZN40_INTERNAL_6b5ec674_4_k_cu_98971ef1_189274cuda3std3__442_GLOBAL__N__6b5ec674_4_k_cu_98971ef1_189276ignoreE,(_ZN40_INTERNAL_6b5ec674_4_k_cu_98971ef1_189274cute7productE - _ZN40_INTERNAL_6b5ec674_4_k_cu_98971ef1_189274cuda3std3__442_GLOBAL__N__6b5ec674_4_k_cu_98971ef1_189276ignoreE)
_ZN40_INTERNAL_6b5ec674_4_k_cu_98971ef1_189274cuda3std3__442_GLOBAL__N__6b5ec674_4_k_cu_98971ef1_189276ignoreE:
	.zero		1
	.type		_ZN40_INTERNAL_6b5ec674_4_k_cu_98971ef1_189274cute7productE,@object
	.size		_ZN40_INTERNAL_6b5ec674_4_k_cu_98971ef1_189274cute7productE,(_ZN40_INTERNAL_6b5ec674_4_k_cu_98971ef1_189274cuda3std3__45__cpo3endE - _ZN40_INTERNAL_6b5ec674_4_k_cu_98971ef1_189274cute7productE)
_ZN40_INTERNAL_6b5ec674_4_k_cu_98971ef1_189274cute7productE:
	.zero		1
	.type		_ZN40_INTERNAL_6b5ec674_4_k_cu_98971ef1_189274cuda3std3__45__cpo3endE,@object
	.size		_ZN40_INTERNAL_6b5ec674_4_k_cu_98971ef1_189274cuda3std3__45__cpo3endE,(_ZN40_INTERNAL_6b5ec674_4_k_cu_98971ef1_189274cuda3std3__419piecewise_constructE - _ZN40_INTERNAL_6b5ec674_4_k_cu_98971ef1_189274cuda3std3__45__cpo3endE)
_ZN40_INTERNAL_6b5ec674_4_k_cu_98971ef1_189274cuda3std3__45__cpo3endE:
	.zero		1
	.type		_ZN40_INTERNAL_6b5ec674_4_k_cu_98971ef1_189274cuda3std3__419piecewise_constructE,@object
	.size		_ZN40_INTERNAL_6b5ec674_4_k_cu_98971ef1_189274cuda3std3__419piecewise_constructE,(_ZN40_INTERNAL_6b5ec674_4_k_cu_98971ef1_189274cuda3std3__45__cpo4cendE - _ZN40_INTERNAL_6b5ec674_4_k_cu_98971ef1_189274cuda3std3__419piecewise_constructE)
_ZN40_INTERNAL_6b5ec674_4_k_cu_98971ef1_189274cuda3std3__419piecewise_constructE:
	.zero		1
	.type		_ZN40_INTERNAL_6b5ec674_4_k_cu_98971ef1_189274cuda3std3__45__cpo4cendE,@object
	.size		_ZN40_INTERNAL_6b5ec674_4_k_cu_98971ef1_189274cuda3std3__45__cpo4cendE,(_ZN40_INTERNAL_6b5ec674_4_k_cu_98971ef1_189274cuda3std6ranges3__45__cpo4swapE - _ZN40_INTERNAL_6b5ec674_4_k_cu_98971ef1_189274cuda3std3__45__cpo4cendE)
_ZN40_INTERNAL_6b5ec674_4_k_cu_98971ef1_189274cuda3std3__45__cpo4cendE:
	.zero		1
	.type		_ZN40_INTERNAL_6b5ec674_4_k_cu_98971ef1_189274cuda3std6ranges3__45__cpo4swapE,@object
	.size		_ZN40_INTERNAL_6b5ec674_4_k_cu_98971ef1_189274cuda3std6ranges3__45__cpo4swapE,(.L_8 - _ZN40_INTERNAL_6b5ec674_4_k_cu_98971ef1_189274cuda3std6ranges3__45__cpo4swapE)
_ZN40_INTERNAL_6b5ec674_4_k_cu_98971ef1_189274cuda3std6ranges3__45__cpo4swapE:
	.zero		1
.L_8:


//--------------------- .nv.constant0._ZN7cutlass13device_kernelINS_4gemm6kernel13GemmUniversalIN4cute5tupleIJiiiiEEENS1_10collective13CollectiveMmaINS1_34MainloopSm90TmaGmmaWarpSpecializedILi6ENS5_IJNS4_1CILi1EEESB_SB_EEENS1_35KernelTmaWarpSpecializedCooperativeEEENS5_IJNSA_ILi128EEESF_NSA_ILi64EEEEEENS_6half_tENS5_IJlSB_lEEESI_SJ_NS4_8TiledMMAINS4_8MMA_AtomIJNS4_4SM904GMMA26MMA_64x128x16_F32F16F16_SSILNSN_5MajorE0ELSP_0ELNSN_7ScaleInE1ELSQ_1EEEEEENS4_6LayoutINS5_IJNSA_ILi2EEESB_SB_EEENS5_IJSB_NSA_ILi0EEESW_EEEEENS5_IJNS4_10UnderscoreESZ_SZ_EEEEENS4_13SM90_TMA_LOADENS4_14ComposedLayoutINS4_7SwizzleILi3ELi4ELi3EEENS4_18smem_ptr_flag_bitsILi16EEENST_INS5_IJNSA_ILi8EEESG_EEENS5_IJSG_SB_EEEEEEEvNS4_8identityES12_S1C_vS1D_EENS_8epilogue10collective6detail29Sm90TmaWarpSpecializedAdapterINS1G_15DefaultEpilogueISI_SJ_SJ_NS1F_6thread17LinearCombinationISI_Li1EffLNS1K_9ScaleType4KindE0ELNS_15FloatRoundStyleE2ESI_EENS1_15EpilogueDefaultEEEEEvvEEEEvNT_6ParamsE --------------------------
	.section	.nv.constant0._ZN7cutlass13device_kernelINS_4gemm6kernel13GemmUniversalIN4cute5tupleIJiiiiEEENS1_10collective13CollectiveMmaINS1_34MainloopSm90TmaGmmaWarpSpecializedILi6ENS5_IJNS4_1CILi1EEESB_SB_EEENS1_35KernelTmaWarpSpecializedCooperativeEEENS5_IJNSA_ILi128EEESF_NSA_ILi64EEEEEENS_6half_tENS5_IJlSB_lEEESI_SJ_NS4_8TiledMMAINS4_8MMA_AtomIJNS4_4SM904GMMA26MMA_64x128x16_F32F16F16_SSILNSN_5MajorE0ELSP_0ELNSN_7ScaleInE1ELSQ_1EEEEEENS4_6LayoutINS5_IJNSA_ILi2EEESB_SB_EEENS5_IJSB_NSA_ILi0EEESW_EEEEENS5_IJNS4_10UnderscoreESZ_SZ_EEEEENS4_13SM90_TMA_LOADENS4_14ComposedLayoutINS4_7SwizzleILi3ELi4ELi3EEENS4_18smem_ptr_flag_bitsILi16EEENST_INS5_IJNSA_ILi8EEESG_EEENS5_IJSG_SB_EEEEEEEvNS4_8identityES12_S1C_vS1D_EENS_8epilogue10collective6detail29Sm90TmaWarpSpecializedAdapterINS1G_15DefaultEpilogueISI_SJ_SJ_NS1F_6thread17LinearCombinationISI_Li1EffLNS1K_9ScaleType4KindE0ELNS_15FloatRoundStyleE2ESI_EENS1_15EpilogueDefaultEEEEEvvEEEEvNT_6ParamsE,"a",@progbits
	.sectionflags	@""
	.align	4
.nv.constant0._ZN7cutlass13device_kernelINS_4gemm6kernel13GemmUniversalIN4cute5tupleIJiiiiEEENS1_10collective13CollectiveMmaINS1_34MainloopSm90TmaGmmaWarpSpecializedILi6ENS5_IJNS4_1CILi1EEESB_SB_EEENS1_35KernelTmaWarpSpecializedCooperativeEEENS5_IJNSA_ILi128EEESF_NSA_ILi64EEEEEENS_6half_tENS5_IJlSB_lEEESI_SJ_NS4_8TiledMMAINS4_8MMA_AtomIJNS4_4SM904GMMA26MMA_64x128x16_F32F16F16_SSILNSN_5MajorE0ELSP_0ELNSN_7ScaleInE1ELSQ_1EEEEEENS4_6LayoutINS5_IJNSA_ILi2EEESB_SB_EEENS5_IJSB_NSA_ILi0EEESW_EEEEENS5_IJNS4_10UnderscoreESZ_SZ_EEEEENS4_13SM90_TMA_LOADENS4_14ComposedLayoutINS4_7SwizzleILi3ELi4ELi3EEENS4_18smem_ptr_flag_bitsILi16EEENST_INS5_IJNSA_ILi8EEESG_EEENS5_IJSG_SB_EEEEEEEvNS4_8identityES12_S1C_vS1D_EENS_8epilogue10collective6detail29Sm90TmaWarpSpecializedAdapterINS1G_15DefaultEpilogueISI_SJ_SJ_NS1F_6thread17LinearCombinationISI_Li1EffLNS1K_9ScaleType4KindE0ELNS_15FloatRoundStyleE2ESI_EENS1_15EpilogueDefaultEEEEEvvEEEEvNT_6ParamsE:
	.zero		1664


//--------------------- SYMBOLS --------------------------

	.type		.nv.reservedSmem.offset0,@object
	.size		.nv.reservedSmem.offset0,0x4
	.type		__assertfail,@function
